// auto-generated by cutlass_sweep.gemm — config: {"arch": "sm_100", "cluster_m": 1, "cluster_n": 1, "dtype": "tf32", "stages": 0, "tile_k": 32, "tile_m": 64, "tile_n": 256}
#include "cutlass/cutlass.h"
#include "cutlass/gemm/collective/collective_builder.hpp"
#include "cutlass/gemm/device/gemm_universal_adapter.h"
#include "cutlass/gemm/kernel/gemm_universal.hpp"
#include "cutlass/epilogue/collective/collective_builder.hpp"

using ElemA = cutlass::tfloat32_t;
using ElemB = cutlass::tfloat32_t;
using ElemCD = cutlass::tfloat32_t;
using Acc  = float;
using TileShape    = cute::Shape<cute::_64, cute::_256, cute::_32>;
using ClusterShape = cute::Shape<cute::_1, cute::_1, cute::_1>;

using CollectiveEpilogue = typename cutlass::epilogue::collective::CollectiveBuilder<
    cutlass::arch::Sm100, cutlass::arch::OpClassTensorOp,
    TileShape, ClusterShape,
    cutlass::epilogue::collective::EpilogueTileAuto,
    Acc, Acc,
    ElemCD, cutlass::layout::RowMajor, 128 / cutlass::sizeof_bits<ElemCD>::value,
    ElemCD, cutlass::layout::RowMajor, 128 / cutlass::sizeof_bits<ElemCD>::value,
    cutlass::epilogue::collective::EpilogueScheduleAuto
  >::CollectiveOp;

using CollectiveMainloop = typename cutlass::gemm::collective::CollectiveBuilder<
    cutlass::arch::Sm100, cutlass::arch::OpClassTensorOp,
    ElemA, cutlass::layout::RowMajor, 128 / cutlass::sizeof_bits<ElemA>::value,
    ElemB, cutlass::layout::ColumnMajor, 128 / cutlass::sizeof_bits<ElemB>::value,
    Acc,
    TileShape, ClusterShape,
    cutlass::gemm::collective::StageCountAutoCarveout<static_cast<int>(sizeof(typename CollectiveEpilogue::SharedStorage))>,
    cutlass::gemm::collective::KernelScheduleAuto
  >::CollectiveOp;

using GemmKernel = cutlass::gemm::kernel::GemmUniversal<
    cute::Shape<int,int,int,int>,
    CollectiveMainloop,
    CollectiveEpilogue
>;
using Gemm = cutlass::gemm::device::GemmUniversalAdapter<GemmKernel>;

// Force the device kernel symbol into the cubin without needing a host main.
auto* _anchor = &cutlass::device_kernel<GemmKernel>;


// ===== COMPILED SASS (sm_100a) =====

	.target	sm_100a

	.elftype	@"ET_EXEC"


//--------------------- .note.nv.tkinfo           --------------------------
	.section	.note.nv.tkinfo,"",@"SHT_NOTE"
	.sectionflags	@"SHF_NOTE_NV_TKINFO"
	.tkinfo
        /*0018*/ 	.word	0x00000002
        /*0030*/ 	.string	""
        /*0030*/ 	.string	"ptxas"
        /*0030*/ 	.string	"Cuda compilation tools, release 13.0, V13.0.88"
        /*0030*/ 	.string	"Build cuda_13.0.r13.0/compiler.36424714_0"
        /*0030*/ 	.string	"-arch sm_100a -m 64 "



//--------------------- .note.nv.cuinfo           --------------------------
	.section	.note.nv.cuinfo,"",@"SHT_NOTE"
	.sectionflags	@"SHF_NOTE_NV_CUINFO"
        /*0018*/ 	.short	0x0002
        /*001a*/ 	.short	0x0064
        /*001c*/ 	.short	0x0082
	.zero		2


//--------------------- .nv.info                  --------------------------
	.section	.nv.info,"",@"SHT_CUDA_INFO"
	.align	4


	//----- nvinfo : EIATTR_REGCOUNT
	.align		4
        /*0000*/ 	.byte	0x04, 0x2f
        /*0002*/ 	.short	(.L_19 - .L_18)
	.align		4
.L_18:
        /*0004*/ 	.word	index@(_ZN7cutlass13device_kernelINS_4gemm6kernel13GemmUniversalIN4cute5tupleIJiiiiEEENS1_10collective13CollectiveMmaINS1_35MainloopSm100TmaUmmaWarpSpecializedILi4ELi2ELi4ENS5_IJNS4_1CILi1EEESB_SB_EEEEENS5_IJNSA_ILi64EEENSA_ILi256EEENSA_ILi32EEEEEENS_10tfloat32_tENS5_IJlSB_lEEESI_SJ_NS4_8TiledMMAINS4_8MMA_AtomIJNS4_17SM100_MMA_TF32_SSISI_SI_fLi64ELi256ELNS4_4UMMA5MajorE0ELSO_0ELNSN_7ScaleInE0ELSP_0EEEEEENS4_6LayoutISC_NS5_IJNSA_ILi0EEEST_ST_EEEEENS5_IJNS4_10UnderscoreESW_SW_EEEEENS4_13SM90_TMA_LOADENS4_14ComposedLayoutINS4_7SwizzleILi3ELi4ELi3EEENS4_18smem_ptr_flag_bitsILi32EEENSS_INS5_IJNSA_ILi8EEESG_EEENS5_IJSG_SB_EEEEEEEvNS4_8identityESZ_S19_vS1A_EENS_8epilogue10collective18CollectiveEpilogueINS1C_23Sm100TmaWarpSpecializedILi4ELi2ELi16ELb1ELb0EEEJSH_NS5_IJNSS_ISE_SB_EENSS_ISG_SB_EEEEESI_SJ_SI_SJ_NS1C_6fusion15FusionCallbacksIS1G_NS1K_17LinearCombinationISI_fSI_fLNS_15FloatRoundStyleE2EEESH_S1J_JEEENS4_5SM1004TMEM4LOAD26SM100_TMEM_LOAD_16dp128b8xESZ_S19_NS4_17SM75_U32x4_LDSM_NENS4_14SM90_TMA_STOREES19_NS4_17SM90_U32x4_STSM_NENS4_39AutoVectorizingCopyWithAssumedAlignmentILi128EEEEEEvvEEEEvNT_6ParamsE)
        /*0008*/ 	.word	0x0000005e


	//----- nvinfo : EIATTR_FRAME_SIZE
	.align		4
.L_19:
        /*000c*/ 	.byte	0x04, 0x11
        /*000e*/ 	.short	(.L_21 - .L_20)
	.align		4
.L_20:
        /*0010*/ 	.word	index@($__internal_2_$__cuda_sm10x_tcgen05_guardrail_trap_unallocated_columns_being_dealloced)
        /*0014*/ 	.word	0x00000000


	//----- nvinfo : EIATTR_FRAME_SIZE
	.align		4
.L_21:
        /*0018*/ 	.byte	0x04, 0x11
        /*001a*/ 	.short	(.L_23 - .L_22)
	.align		4
.L_22:
        /*001c*/ 	.word	index@($__internal_1_$__cuda_sm10x_tcgen05_guardrail_trap_phase_invalid_during_alloc)
        /*0020*/ 	.word	0x00000000


	//----- nvinfo : EIATTR_FRAME_SIZE
	.align		4
.L_23:
        /*0024*/ 	.byte	0x04, 0x11
        /*0026*/ 	.short	(.L_25 - .L_24)
	.align		4
.L_24:
        /*0028*/ 	.word	index@($__internal_0_$__cuda_sm10x_tcgen05_guardrail_trap_col_being_dealloced_not_returned_by_alloc)
        /*002c*/ 	.word	0x00000000


	//----- nvinfo : EIATTR_FRAME_SIZE
	.align		4
.L_25:
        /*0030*/ 	.byte	0x04, 0x11
        /*0032*/ 	.short	(.L_27 - .L_26)
	.align		4
.L_26:
        /*0034*/ 	.word	index@(_ZN7cutlass13device_kernelINS_4gemm6kernel13GemmUniversalIN4cute5tupleIJiiiiEEENS1_10collective13CollectiveMmaINS1_35MainloopSm100TmaUmmaWarpSpecializedILi4ELi2ELi4ENS5_IJNS4_1CILi1EEESB_SB_EEEEENS5_IJNSA_ILi64EEENSA_ILi256EEENSA_ILi32EEEEEENS_10tfloat32_tENS5_IJlSB_lEEESI_SJ_NS4_8TiledMMAINS4_8MMA_AtomIJNS4_17SM100_MMA_TF32_SSISI_SI_fLi64ELi256ELNS4_4UMMA5MajorE0ELSO_0ELNSN_7ScaleInE0ELSP_0EEEEEENS4_6LayoutISC_NS5_IJNSA_ILi0EEEST_ST_EEEEENS5_IJNS4_10UnderscoreESW_SW_EEEEENS4_13SM90_TMA_LOADENS4_14ComposedLayoutINS4_7SwizzleILi3ELi4ELi3EEENS4_18smem_ptr_flag_bitsILi32EEENSS_INS5_IJNSA_ILi8EEESG_EEENS5_IJSG_SB_EEEEEEEvNS4_8identityESZ_S19_vS1A_EENS_8epilogue10collective18CollectiveEpilogueINS1C_23Sm100TmaWarpSpecializedILi4ELi2ELi16ELb1ELb0EEEJSH_NS5_IJNSS_ISE_SB_EENSS_ISG_SB_EEEEESI_SJ_SI_SJ_NS1C_6fusion15FusionCallbacksIS1G_NS1K_17LinearCombinationISI_fSI_fLNS_15FloatRoundStyleE2EEESH_S1J_JEEENS4_5SM1004TMEM4LOAD26SM100_TMEM_LOAD_16dp128b8xESZ_S19_NS4_17SM75_U32x4_LDSM_NENS4_14SM90_TMA_STOREES19_NS4_17SM90_U32x4_STSM_NENS4_39AutoVectorizingCopyWithAssumedAlignmentILi128EEEEEEvvEEEEvNT_6ParamsE)
        /*0038*/ 	.word	0x00000000


	//----- nvinfo : EIATTR_MIN_STACK_SIZE
	.align		4
.L_27:
        /*003c*/ 	.byte	0x04, 0x12
        /*003e*/ 	.short	(.L_29 - .L_28)
	.align		4
.L_28:
        /*0040*/ 	.word	index@(_ZN7cutlass13device_kernelINS_4gemm6kernel13GemmUniversalIN4cute5tupleIJiiiiEEENS1_10collective13CollectiveMmaINS1_35MainloopSm100TmaUmmaWarpSpecializedILi4ELi2ELi4ENS5_IJNS4_1CILi1EEESB_SB_EEEEENS5_IJNSA_ILi64EEENSA_ILi256EEENSA_ILi32EEEEEENS_10tfloat32_tENS5_IJlSB_lEEESI_SJ_NS4_8TiledMMAINS4_8MMA_AtomIJNS4_17SM100_MMA_TF32_SSISI_SI_fLi64ELi256ELNS4_4UMMA5MajorE0ELSO_0ELNSN_7ScaleInE0ELSP_0EEEEEENS4_6LayoutISC_NS5_IJNSA_ILi0EEEST_ST_EEEEENS5_IJNS4_10UnderscoreESW_SW_EEEEENS4_13SM90_TMA_LOADENS4_14ComposedLayoutINS4_7SwizzleILi3ELi4ELi3EEENS4_18smem_ptr_flag_bitsILi32EEENSS_INS5_IJNSA_ILi8EEESG_EEENS5_IJSG_SB_EEEEEEEvNS4_8identityESZ_S19_vS1A_EENS_8epilogue10collective18CollectiveEpilogueINS1C_23Sm100TmaWarpSpecializedILi4ELi2ELi16ELb1ELb0EEEJSH_NS5_IJNSS_ISE_SB_EENSS_ISG_SB_EEEEESI_SJ_SI_SJ_NS1C_6fusion15FusionCallbacksIS1G_NS1K_17LinearCombinationISI_fSI_fLNS_15FloatRoundStyleE2EEESH_S1J_JEEENS4_5SM1004TMEM4LOAD26SM100_TMEM_LOAD_16dp128b8xESZ_S19_NS4_17SM75_U32x4_LDSM_NENS4_14SM90_TMA_STOREES19_NS4_17SM90_U32x4_STSM_NENS4_39AutoVectorizingCopyWithAssumedAlignmentILi128EEEEEEvvEEEEvNT_6ParamsE)
        /*0044*/ 	.word	0x00000000
.L_29:


//--------------------- .nv.compat                --------------------------
	.section	.nv.compat,"",@"SHT_CUDA_COMPAT_INFO"
	.align	4
        /*0000*/ 	.byte	0x02, 0x09, 0x01, 0x00, 0x02, 0x02, 0x02, 0x00, 0x02, 0x05, 0x05, 0x00, 0x03, 0x07, 0x01, 0x01
        /*0010*/ 	.byte	0x02, 0x03, 0x01, 0x00, 0x02, 0x06, 0x01, 0x00, 0x04, 0x0b, 0x08, 0x00, 0x09, 0x00, 0x00, 0x00
        /*0020*/ 	.byte	0x00, 0x00, 0x00, 0x00


//--------------------- .nv.info._ZN7cutlass13device_kernelINS_4gemm6kernel13GemmUniversalIN4cute5tupleIJiiiiEEENS1_10collective13CollectiveMmaINS1_35MainloopSm100TmaUmmaWarpSpecializedILi4ELi2ELi4ENS5_IJNS4_1CILi1EEESB_SB_EEEEENS5_IJNSA_ILi64EEENSA_ILi256EEENSA_ILi32EEEEEENS_10tfloat32_tENS5_IJlSB_lEEESI_SJ_NS4_8TiledMMAINS4_8MMA_AtomIJNS4_17SM100_MMA_TF32_SSISI_SI_fLi64ELi256ELNS4_4UMMA5MajorE0ELSO_0ELNSN_7ScaleInE0ELSP_0EEEEEENS4_6LayoutISC_NS5_IJNSA_ILi0EEEST_ST_EEEEENS5_IJNS4_10UnderscoreESW_SW_EEEEENS4_13SM90_TMA_LOADENS4_14ComposedLayoutINS4_7SwizzleILi3ELi4ELi3EEENS4_18smem_ptr_flag_bitsILi32EEENSS_INS5_IJNSA_ILi8EEESG_EEENS5_IJSG_SB_EEEEEEEvNS4_8identityESZ_S19_vS1A_EENS_8epilogue10collective18CollectiveEpilogueINS1C_23Sm100TmaWarpSpecializedILi4ELi2ELi16ELb1ELb0EEEJSH_NS5_IJNSS_ISE_SB_EENSS_ISG_SB_EEEEESI_SJ_SI_SJ_NS1C_6fusion15FusionCallbacksIS1G_NS1K_17LinearCombinationISI_fSI_fLNS_15FloatRoundStyleE2EEESH_S1J_JEEENS4_5SM1004TMEM4LOAD26SM100_TMEM_LOAD_16dp128b8xESZ_S19_NS4_17SM75_U32x4_LDSM_NENS4_14SM90_TMA_STOREES19_NS4_17SM90_U32x4_STSM_NENS4_39AutoVectorizingCopyWithAssumedAlignmentILi128EEEEEEvvEEEEvNT_6ParamsE --------------------------
	.section	.nv.info._ZN7cutlass13device_kernelINS_4gemm6kernel13GemmUniversalIN4cute5tupleIJiiiiEEENS1_10collective13CollectiveMmaINS1_35MainloopSm100TmaUmmaWarpSpecializedILi4ELi2ELi4ENS5_IJNS4_1CILi1EEESB_SB_EEEEENS5_IJNSA_ILi64EEENSA_ILi256EEENSA_ILi32EEEEEENS_10tfloat32_tENS5_IJlSB_lEEESI_SJ_NS4_8TiledMMAINS4_8MMA_AtomIJNS4_17SM100_MMA_TF32_SSISI_SI_fLi64ELi256ELNS4_4UMMA5MajorE0ELSO_0ELNSN_7ScaleInE0ELSP_0EEEEEENS4_6LayoutISC_NS5_IJNSA_ILi0EEEST_ST_EEEEENS5_IJNS4_10UnderscoreESW_SW_EEEEENS4_13SM90_TMA_LOADENS4_14ComposedLayoutINS4_7SwizzleILi3ELi4ELi3EEENS4_18smem_ptr_flag_bitsILi32EEENSS_INS5_IJNSA_ILi8EEESG_EEENS5_IJSG_SB_EEEEEEEvNS4_8identityESZ_S19_vS1A_EENS_8epilogue10collective18CollectiveEpilogueINS1C_23Sm100TmaWarpSpecializedILi4ELi2ELi16ELb1ELb0EEEJSH_NS5_IJNSS_ISE_SB_EENSS_ISG_SB_EEEEESI_SJ_SI_SJ_NS1C_6fusion15FusionCallbacksIS1G_NS1K_17LinearCombinationISI_fSI_fLNS_15FloatRoundStyleE2EEESH_S1J_JEEENS4_5SM1004TMEM4LOAD26SM100_TMEM_LOAD_16dp128b8xESZ_S19_NS4_17SM75_U32x4_LDSM_NENS4_14SM90_TMA_STOREES19_NS4_17SM90_U32x4_STSM_NENS4_39AutoVectorizingCopyWithAssumedAlignmentILi128EEEEEEvvEEEEvNT_6ParamsE,"",@"SHT_CUDA_INFO"
	.sectionflags	@""
	.align	4


	//----- nvinfo : EIATTR_CUDA_API_VERSION
	.align		4
        /*0000*/ 	.byte	0x04, 0x37
        /*0002*/ 	.short	(.L_31 - .L_30)
.L_30:
        /*0004*/ 	.word	0x00000082


	//----- nvinfo : EIATTR_KPARAM_INFO
	.align		4
.L_31:
        /*0008*/ 	.byte	0x04, 0x17
        /*000a*/ 	.short	(.L_33 - .L_32)
.L_32:
        /*000c*/ 	.word	0x00000000
        /*0010*/ 	.short	0x0000
        /*0012*/ 	.short	0x0000
        /*0014*/ 	.byte	0x00, 0xf0, 0x01, 0x20


	//----- nvinfo : EIATTR_AT_ENTRY_FRAGMENTS
	.align		4
.L_33:
        /*0018*/ 	.byte	0x04, 0x4f
        /*001a*/ 	.short	(.L_35 - .L_34)


	//   ....[0]....
.L_34:
        /*001c*/ 	.word	0x00000006


	//----- nvinfo : EIATTR_RESERVED_SMEM_USED
	.align		4
.L_35:
        /*0020*/ 	.byte	0x01, 0x41
	.zero		2


	//----- nvinfo : EIATTR_SPARSE_MMA_MASK
	.align		4
        /*0024*/ 	.byte	0x03, 0x50
        /*0026*/ 	.short	0x0000


	//----- nvinfo : EIATTR_TCGEN05_1CTA_USED
	.align		4
        /*0028*/ 	.byte	0x01, 0x51
	.zero		2


	//----- nvinfo : EIATTR_MAXREG_COUNT
	.align		4
        /*002c*/ 	.byte	0x03, 0x1b
        /*002e*/ 	.short	0x00ff


	//----- nvinfo : EIATTR_NUM_BARRIERS
	.align		4
        /*0030*/ 	.byte	0x02, 0x4c
        /*0032*/ 	.byte	0x07
	.zero		1


	//----- nvinfo : EIATTR_EXTERNS
	.align		4
        /*0034*/ 	.byte	0x04, 0x0f
        /*0036*/ 	.short	(.L_37 - .L_36)


	//   ....[0]....
	.align		4
.L_36:
        /*0038*/ 	.word	index@(__assertfail)


	//----- nvinfo : EIATTR_MERCURY_ISA_VERSION
	.align		4
.L_37:
        /*003c*/ 	.byte	0x03, 0x5f
        /*003e*/ 	.short	0x0101


	//----- nvinfo : EIATTR_INT_WARP_WIDE_INSTR_OFFSETS
	.align		4
        /*0040*/ 	.byte	0x04, 0x31
        /*0042*/ 	.short	(.L_39 - .L_38)


	//   ....[0]....
.L_38:
        /*0044*/ 	.word	0x00001de0


	//   ....[1]....
        /*0048*/ 	.word	0x00003880


	//   ....[2]....
        /*004c*/ 	.word	0x000038b0


	//   ....[3]....
        /*0050*/ 	.word	0x00003900


	//   ....[4]....
        /*0054*/ 	.word	0x00004200


	//   ....[5]....
        /*0058*/ 	.word	0x00004260


	//   ....[6]....
        /*005c*/ 	.word	0x00004350


	//   ....[7]....
        /*0060*/ 	.word	0x000043c0


	//   ....[8]....
        /*0064*/ 	.word	0x000044b0


	//   ....[9]....
        /*0068*/ 	.word	0x00004520


	//   ....[10]....
        /*006c*/ 	.word	0x00004620


	//   ....[11]....
        /*0070*/ 	.word	0x000046a0


	//   ....[12]....
        /*0074*/ 	.word	0x000047a0


	//   ....[13]....
        /*0078*/ 	.word	0x00004870


	//   ....[14]....
        /*007c*/ 	.word	0x00004910


	//   ....[15]....
        /*0080*/ 	.word	0x000049e0


	//   ....[16]....
        /*0084*/ 	.word	0x00004a90


	//   ....[17]....
        /*0088*/ 	.word	0x00004b70


	//   ....[18]....
        /*008c*/ 	.word	0x00004cf0


	//   ....[19]....
        /*0090*/ 	.word	0x00004e40


	//----- nvinfo : EIATTR_COOP_GROUP_MASK_REGIDS
	.align		4
.L_39:
        /*0094*/ 	.byte	0x04, 0x29
        /*0096*/ 	.short	(.L_41 - .L_40)


	//   ....[0]....
.L_40:
        /*0098*/ 	.word	0xffffffff


	//   ....[1]....
        /*009c*/ 	.word	0xffffffff


	//   ....[2]....
        /*00a0*/ 	.word	0xffffffff


	//   ....[3]....
        /*00a4*/ 	.word	0xffffffff


	//   ....[4]....
        /*00a8*/ 	.word	0xffffffff


	//   ....[5]....
        /*00ac*/ 	.word	0xffffffff


	//   ....[6]....
        /*00b0*/ 	.word	0xffffffff


	//   ....[7]....
        /*00b4*/ 	.word	0xffffffff


	//   ....[8]....
        /*00b8*/ 	.word	0xffffffff


	//   ....[9]....
        /*00bc*/ 	.word	0xffffffff


	//   ....[10]....
        /*00c0*/ 	.word	0xffffffff


	//   ....[11]....
        /*00c4*/ 	.word	0xffffffff


	//   ....[12]....
        /*00c8*/ 	.word	0xffffffff


	//----- nvinfo : EIATTR_COOP_GROUP_INSTR_OFFSETS
	.align		4
.L_41:
        /*00cc*/ 	.byte	0x04, 0x28
        /*00ce*/ 	.short	(.L_43 - .L_42)


	//   ....[0]....
.L_42:
        /*00d0*/ 	.word	0x00000090


	//   ....[1]....
        /*00d4*/ 	.word	0x000004d0


	//   ....[2]....
        /*00d8*/ 	.word	0x00000640


	//   ....[3]....
        /*00dc*/ 	.word	0x000007e0


	//   ....[4]....
        /*00e0*/ 	.word	0x000008e0


	//   ....[5]....
        /*00e4*/ 	.word	0x00000a50


	//   ....[6]....
        /*00e8*/ 	.word	0x00000bf0


	//   ....[7]....
        /*00ec*/ 	.word	0x00001cc0


	//   ....[8]....
        /*00f0*/ 	.word	0x00002aa0


	//   ....[9]....
        /*00f4*/ 	.word	0x00002cb0


	//   ....[10]....
        /*00f8*/ 	.word	0x00002ce0


	//   ....[11]....
        /*00fc*/ 	.word	0x00003770


	//   ....[12]....
        /*0100*/ 	.word	0x000039a0


	//----- nvinfo : EIATTR_VRC_CTA_INIT_COUNT
	.align		4
.L_43:
        /*0104*/ 	.byte	0x02, 0x4a
        /*0106*/ 	.byte	0x80
	.zero		1


	//----- nvinfo : EIATTR_SYSCALL_OFFSETS
	.align		4
        /*0108*/ 	.byte	0x04, 0x46
        /*010a*/ 	.short	(.L_45 - .L_44)


	//   ....[0]....
.L_44:
        /*010c*/ 	.word	0x000058f0


	//   ....[1]....
        /*0110*/ 	.word	0x000059e0


	//   ....[2]....
        /*0114*/ 	.word	0x00006200


	//   ....[3]....
        /*0118*/ 	.word	0x00006bc0


	//   ....[4]....
        /*011c*/ 	.word	0x00007520


	//   ....[5]....
        /*0120*/ 	.word	0x00007ed0


	//   ....[6]....
        /*0124*/ 	.word	0x00008880


	//   ....[7]....
        /*0128*/ 	.word	0x00009260


	//   ....[8]....
        /*012c*/ 	.word	0x00009c10


	//   ....[9]....
        /*0130*/ 	.word	0x0000a570


	//----- nvinfo : EIATTR_MBARRIER_INSTR_OFFSETS
	.align		4
.L_45:
        /*0134*/ 	.byte	0x04, 0x39
        /*0136*/ 	.short	(.L_47 - .L_46)


	//   ....[0]....
.L_46:
        /*0138*/ 	.word	0x000005b0
        /*013c*/ 	.word	0x000000ff
        /*0140*/ 	.word	0x00000000
        /*0144*/ 	.short	0x0100
        /*0146*/ 	.byte	0x05
	.zero		1


	//   ....[1]....
        /*0148*/ 	.word	0x000005c0
        /*014c*/ 	.word	0x000000ff
        /*0150*/ 	.word	0x00000020
        /*0154*/ 	.short	0x0100
        /*0156*/ 	.byte	0x05
	.zero		1


	//   ....[2]....
        /*0158*/ 	.word	0x000005d0
        /*015c*/ 	.word	0x000000ff
        /*0160*/ 	.word	0x00000008
        /*0164*/ 	.short	0x0100
        /*0166*/ 	.byte	0x05
	.zero		1


	//   ....[3]....
        /*0168*/ 	.word	0x000005e0
        /*016c*/ 	.word	0x000000ff
        /*0170*/ 	.word	0x00000028
        /*0174*/ 	.short	0x0100
        /*0176*/ 	.byte	0x05
	.zero		1


	//   ....[4]....
        /*0178*/ 	.word	0x000005f0
        /*017c*/ 	.word	0x000000ff
        /*0180*/ 	.word	0x00000010
        /*0184*/ 	.short	0x0100
        /*0186*/ 	.byte	0x05
	.zero		1


	//   ....[5]....
        /*0188*/ 	.word	0x00000600
        /*018c*/ 	.word	0x000000ff
        /*0190*/ 	.word	0x00000030
        /*0194*/ 	.short	0x0100
        /*0196*/ 	.byte	0x05
	.zero		1


	//   ....[6]....
        /*0198*/ 	.word	0x00000610
        /*019c*/ 	.word	0x000000ff
        /*01a0*/ 	.word	0x00000018
        /*01a4*/ 	.short	0x0100
        /*01a6*/ 	.byte	0x05
	.zero		1


	//   ....[7]....
        /*01a8*/ 	.word	0x00000620
        /*01ac*/ 	.word	0x000000ff
        /*01b0*/ 	.word	0x00000038
        /*01b4*/ 	.short	0x0100
        /*01b6*/ 	.byte	0x05
	.zero		1


	//   ....[8]....
        /*01b8*/ 	.word	0x00000750
        /*01bc*/ 	.word	0x000000ff
        /*01c0*/ 	.word	0x00000040
        /*01c4*/ 	.short	0x0100
        /*01c6*/ 	.byte	0x07
	.zero		1


	//   ....[9]....
        /*01c8*/ 	.word	0x00000760
        /*01cc*/ 	.word	0x000000ff
        /*01d0*/ 	.word	0x00000060
        /*01d4*/ 	.short	0x0100
        /*01d6*/ 	.byte	0x07
	.zero		1


	//   ....[10]....
        /*01d8*/ 	.word	0x00000770
        /*01dc*/ 	.word	0x000000ff
        /*01e0*/ 	.word	0x00000048
        /*01e4*/ 	.short	0x0100
        /*01e6*/ 	.byte	0x07
	.zero		1


	//   ....[11]....
        /*01e8*/ 	.word	0x00000780
        /*01ec*/ 	.word	0x000000ff
        /*01f0*/ 	.word	0x00000068
        /*01f4*/ 	.short	0x0100
        /*01f6*/ 	.byte	0x07
	.zero		1


	//   ....[12]....
        /*01f8*/ 	.word	0x00000790
        /*01fc*/ 	.word	0x000000ff
        /*0200*/ 	.word	0x00000050
        /*0204*/ 	.short	0x0100
        /*0206*/ 	.byte	0x07
	.zero		1


	//   ....[13]....
        /*0208*/ 	.word	0x000007a0
        /*020c*/ 	.word	0x000000ff
        /*0210*/ 	.word	0x00000070
        /*0214*/ 	.short	0x0100
        /*0216*/ 	.byte	0x07
	.zero		1


	//   ....[14]....
        /*0218*/ 	.word	0x000007b0
        /*021c*/ 	.word	0x000000ff
        /*0220*/ 	.word	0x00000058
        /*0224*/ 	.short	0x0100
        /*0226*/ 	.byte	0x07
	.zero		1


	//   ....[15]....
        /*0228*/ 	.word	0x000007c0
        /*022c*/ 	.word	0x000000ff
        /*0230*/ 	.word	0x00000078
        /*0234*/ 	.short	0x0100
        /*0236*/ 	.byte	0x07
	.zero		1


	//   ....[16]....
        /*0238*/ 	.word	0x000008b0
        /*023c*/ 	.word	0x000000ff
        /*0240*/ 	.word	0x00000080
        /*0244*/ 	.short	0x0100
        /*0246*/ 	.byte	0x05
	.zero		1


	//   ....[17]....
        /*0248*/ 	.word	0x000008c0
        /*024c*/ 	.word	0x000000ff
        /*0250*/ 	.word	0x00000088
        /*0254*/ 	.short	0x0100
        /*0256*/ 	.byte	0x05
	.zero		1


	//   ....[18]....
        /*0258*/ 	.word	0x00000a00
        /*025c*/ 	.word	0x000000ff
        /*0260*/ 	.word	0x00000090
        /*0264*/ 	.short	0x0100
        /*0266*/ 	.byte	0x05
	.zero		1


	//   ....[19]....
        /*0268*/ 	.word	0x00000a10
        /*026c*/ 	.word	0x000000ff
        /*0270*/ 	.word	0x000000a0
        /*0274*/ 	.short	0x0100
        /*0276*/ 	.byte	0x05
	.zero		1


	//   ....[20]....
        /*0278*/ 	.word	0x00000a20
        /*027c*/ 	.word	0x000000ff
        /*0280*/ 	.word	0x00000098
        /*0284*/ 	.short	0x0100
        /*0286*/ 	.byte	0x05
	.zero		1


	//   ....[21]....
        /*0288*/ 	.word	0x00000a30
        /*028c*/ 	.word	0x000000ff
        /*0290*/ 	.word	0x000000a8
        /*0294*/ 	.short	0x0100
        /*0296*/ 	.byte	0x05
	.zero		1


	//   ....[22]....
        /*0298*/ 	.word	0x00000b60
        /*029c*/ 	.word	0x000000ff
        /*02a0*/ 	.word	0x000000b0
        /*02a4*/ 	.short	0x0100
        /*02a6*/ 	.byte	0x07
	.zero		1


	//   ....[23]....
        /*02a8*/ 	.word	0x00000b70
        /*02ac*/ 	.word	0x000000ff
        /*02b0*/ 	.word	0x000000d0
        /*02b4*/ 	.short	0x0100
        /*02b6*/ 	.byte	0x07
	.zero		1


	//   ....[24]....
        /*02b8*/ 	.word	0x00000b80
        /*02bc*/ 	.word	0x000000ff
        /*02c0*/ 	.word	0x000000b8
        /*02c4*/ 	.short	0x0100
        /*02c6*/ 	.byte	0x07
	.zero		1


	//   ....[25]....
        /*02c8*/ 	.word	0x00000b90
        /*02cc*/ 	.word	0x000000ff
        /*02d0*/ 	.word	0x000000d8
        /*02d4*/ 	.short	0x0100
        /*02d6*/ 	.byte	0x07
	.zero		1


	//   ....[26]....
        /*02d8*/ 	.word	0x00000ba0
        /*02dc*/ 	.word	0x000000ff
        /*02e0*/ 	.word	0x000000c0
        /*02e4*/ 	.short	0x0100
        /*02e6*/ 	.byte	0x07
	.zero		1


	//   ....[27]....
        /*02e8*/ 	.word	0x00000bb0
        /*02ec*/ 	.word	0x000000ff
        /*02f0*/ 	.word	0x000000e0
        /*02f4*/ 	.short	0x0100
        /*02f6*/ 	.byte	0x07
	.zero		1


	//   ....[28]....
        /*02f8*/ 	.word	0x00000bc0
        /*02fc*/ 	.word	0x000000ff
        /*0300*/ 	.word	0x000000c8
        /*0304*/ 	.short	0x0100
        /*0306*/ 	.byte	0x07
	.zero		1


	//   ....[29]....
        /*0308*/ 	.word	0x00000bd0
        /*030c*/ 	.word	0x000000ff
        /*0310*/ 	.word	0x000000e8
        /*0314*/ 	.short	0x0100
        /*0316*/ 	.byte	0x07
	.zero		1


	//   ....[30]....
        /*0318*/ 	.word	0x00000cc0
        /*031c*/ 	.word	0x000000ff
        /*0320*/ 	.word	0x000000f0
        /*0324*/ 	.short	0x0100
        /*0326*/ 	.byte	0x05
	.zero		1


	//   ....[31]....
        /*0328*/ 	.word	0x00000cd0
        /*032c*/ 	.word	0x000000ff
        /*0330*/ 	.word	0x00000100
        /*0334*/ 	.short	0x0100
        /*0336*/ 	.byte	0x05
	.zero		1


	//   ....[32]....
        /*0338*/ 	.word	0x00000ce0
        /*033c*/ 	.word	0x000000ff
        /*0340*/ 	.word	0x000000f8
        /*0344*/ 	.short	0x0100
        /*0346*/ 	.byte	0x05
	.zero		1


	//   ....[33]....
        /*0348*/ 	.word	0x00000cf0
        /*034c*/ 	.word	0x000000ff
        /*0350*/ 	.word	0x00000108
        /*0354*/ 	.short	0x0100
        /*0356*/ 	.byte	0x05
	.zero		1


	//   ....[34]....
        /*0358*/ 	.word	0x000015c0
        /*035c*/ 	.word	0x00000002
        /*0360*/ 	.word	0x00000100
        /*0364*/ 	.short	0x010a
        /*0366*/ 	.byte	0xff
	.zero		1


	//   ....[35]....
        /*0368*/ 	.word	0x000015f0
        /*036c*/ 	.word	0x00000002
        /*0370*/ 	.word	0x000000f0
        /*0374*/ 	.short	0x0101
        /*0376*/ 	.byte	0xff
	.zero		1


	//   ....[36]....
        /*0378*/ 	.word	0x000016c0
        /*037c*/ 	.word	0x000000ff
        /*0380*/ 	.word	0x00000020
        /*0384*/ 	.short	0x010a
        /*0386*/ 	.byte	0x08
	.zero		1


	//   ....[37]....
        /*0388*/ 	.word	0x00001760
        /*038c*/ 	.word	0x000000ff
        /*0390*/ 	.word	0x00000020
        /*0394*/ 	.short	0x010a
        /*0396*/ 	.byte	0x21
	.zero		1


	//   ....[38]....
        /*0398*/ 	.word	0x000018b0
        /*039c*/ 	.word	0x000000ff
        /*03a0*/ 	.word	0x00000020
        /*03a4*/ 	.short	0x010a
        /*03a6*/ 	.byte	0x08
	.zero		1


	//   ....[39]....
        /*03a8*/ 	.word	0x000019c0
        /*03ac*/ 	.word	0x000000ff
        /*03b0*/ 	.word	0x00000088
        /*03b4*/ 	.short	0x0101
        /*03b6*/ 	.byte	0x04
	.zero		1


	//   ....[40]....
        /*03b8*/ 	.word	0x000019e0
        /*03bc*/ 	.word	0x000000ff
        /*03c0*/ 	.word	0x00000020
        /*03c4*/ 	.short	0x010a
        /*03c6*/ 	.byte	0x08
	.zero		1


	//   ....[41]....
        /*03c8*/ 	.word	0x00001a60
        /*03cc*/ 	.word	0x000000ff
        /*03d0*/ 	.word	0x00000020
        /*03d4*/ 	.short	0x010a
        /*03d6*/ 	.byte	0x11
	.zero		1


	//   ....[42]....
        /*03d8*/ 	.word	0x00001bb0
        /*03dc*/ 	.word	0x000000ff
        /*03e0*/ 	.word	0x00000020
        /*03e4*/ 	.short	0x010a
        /*03e6*/ 	.byte	0x08
	.zero		1


	//   ....[43]....
        /*03e8*/ 	.word	0x00001cf0
        /*03ec*/ 	.word	0x00000002
        /*03f0*/ 	.word	0x00000090
        /*03f4*/ 	.short	0x010a
        /*03f6*/ 	.byte	0xff
	.zero		1


	//   ....[44]....
        /*03f8*/ 	.word	0x00001db0
        /*03fc*/ 	.word	0x00000002
        /*0400*/ 	.word	0x00000000
        /*0404*/ 	.short	0x0101
        /*0406*/ 	.byte	0xff
	.zero		1


	//   ....[45]....
        /*0408*/ 	.word	0x00002310
        /*040c*/ 	.word	0x000000ff
        /*0410*/ 	.word	0x00000000
        /*0414*/ 	.short	0x010a
        /*0416*/ 	.byte	0x05
	.zero		1


	//   ....[46]....
        /*0418*/ 	.word	0x000023a0
        /*041c*/ 	.word	0x000000ff
        /*0420*/ 	.word	0x00000000
        /*0424*/ 	.short	0x010a
        /*0426*/ 	.byte	0x05
	.zero		1


	//   ....[47]....
        /*0428*/ 	.word	0x00002430
        /*042c*/ 	.word	0x000000ff
        /*0430*/ 	.word	0x00000000
        /*0434*/ 	.short	0x010a
        /*0436*/ 	.byte	0x05
	.zero		1


	//   ....[48]....
        /*0438*/ 	.word	0x000024d0
        /*043c*/ 	.word	0x00000000
        /*0440*/ 	.word	0x00000000
        /*0444*/ 	.short	0x010a
        /*0446*/ 	.byte	0xff
	.zero		1


	//   ....[49]....
        /*0448*/ 	.word	0x000025f0
        /*044c*/ 	.word	0x00000000
        /*0450*/ 	.word	0x000000f0
        /*0454*/ 	.short	0x010a
        /*0456*/ 	.byte	0xff
	.zero		1


	//   ....[50]....
        /*0458*/ 	.word	0x00002660
        /*045c*/ 	.word	0x00000000
        /*0460*/ 	.word	0x00000000
        /*0464*/ 	.short	0x0101
        /*0466*/ 	.byte	0xff
	.zero		1


	//   ....[51]....
        /*0468*/ 	.word	0x00002680
        /*046c*/ 	.word	0x000000ff
        /*0470*/ 	.word	0x000000a0
        /*0474*/ 	.short	0x010a
        /*0476*/ 	.byte	0x05
	.zero		1


	//   ....[52]....
        /*0478*/ 	.word	0x000027a0
        /*047c*/ 	.word	0x00000000
        /*0480*/ 	.word	0x00000090
        /*0484*/ 	.short	0x010a
        /*0486*/ 	.byte	0xff
	.zero		1


	//   ....[53]....
        /*0488*/ 	.word	0x000028a0
        /*048c*/ 	.word	0x00000000
        /*0490*/ 	.word	0x00000000
        /*0494*/ 	.short	0x0101
        /*0496*/ 	.byte	0xff
	.zero		1


	//   ....[54]....
        /*0498*/ 	.word	0x00002930
        /*049c*/ 	.word	0x000000ff
        /*04a0*/ 	.word	0x000000a0
        /*04a4*/ 	.short	0x0106
        /*04a6*/ 	.byte	0x05
	.zero		1


	//   ....[55]....
        /*04a8*/ 	.word	0x00002950
        /*04ac*/ 	.word	0x000000ff
        /*04b0*/ 	.word	0x000000a0
        /*04b4*/ 	.short	0x010a
        /*04b6*/ 	.byte	0x05
	.zero		1


	//   ....[56]....
        /*04b8*/ 	.word	0x000029e0
        /*04bc*/ 	.word	0x000000ff
        /*04c0*/ 	.word	0x000000a0
        /*04c4*/ 	.short	0x0106
        /*04c6*/ 	.byte	0x04
	.zero		1


	//   ....[57]....
        /*04c8*/ 	.word	0x00002a20
        /*04cc*/ 	.word	0x00000000
        /*04d0*/ 	.word	0x000000a0
        /*04d4*/ 	.short	0x010a
        /*04d6*/ 	.byte	0xff
	.zero		1


	//   ....[58]....
        /*04d8*/ 	.word	0x00002f60
        /*04dc*/ 	.word	0x00000000
        /*04e0*/ 	.word	0x00000090
        /*04e4*/ 	.short	0x010a
        /*04e6*/ 	.byte	0xff
	.zero		1


	//   ....[59]....
        /*04e8*/ 	.word	0x00003060
        /*04ec*/ 	.word	0x00000003
        /*04f0*/ 	.word	0x00000000
        /*04f4*/ 	.short	0x0101
        /*04f6*/ 	.byte	0xff
	.zero		1


	//   ....[60]....
        /*04f8*/ 	.word	0x00003070
        /*04fc*/ 	.word	0x000000ff
        /*0500*/ 	.word	0x00000000
        /*0504*/ 	.short	0x010a
        /*0506*/ 	.byte	0x06
	.zero		1


	//   ....[61]....
        /*0508*/ 	.word	0x000030f0
        /*050c*/ 	.word	0x000000ff
        /*0510*/ 	.word	0x000000d0
        /*0514*/ 	.short	0x010a
        /*0516*/ 	.byte	0x07
	.zero		1


	//   ....[62]....
        /*0518*/ 	.word	0x000031d0
        /*051c*/ 	.word	0x000000ff
        /*0520*/ 	.word	0x00000000
        /*0524*/ 	.short	0x010a
        /*0526*/ 	.byte	0x06
	.zero		1


	//   ....[63]....
        /*0528*/ 	.word	0x00003300
        /*052c*/ 	.word	0x000000ff
        /*0530*/ 	.word	0x00000000
        /*0534*/ 	.short	0x010a
        /*0536*/ 	.byte	0x1a
	.zero		1


	//   ....[64]....
        /*0538*/ 	.word	0x000035a0
        /*053c*/ 	.word	0x000000ff
        /*0540*/ 	.word	0x00000000
        /*0544*/ 	.short	0x010a
        /*0546*/ 	.byte	0x06
	.zero		1


	//   ....[65]....
        /*0548*/ 	.word	0x00003630
        /*054c*/ 	.word	0x000000ff
        /*0550*/ 	.word	0x00000000
        /*0554*/ 	.short	0x010a
        /*0556*/ 	.byte	0x06
	.zero		1


	//   ....[66]....
        /*0558*/ 	.word	0x000036c0
        /*055c*/ 	.word	0x000000ff
        /*0560*/ 	.word	0x00000000
        /*0564*/ 	.short	0x010a
        /*0566*/ 	.byte	0x06
	.zero		1


	//   ....[67]....
        /*0568*/ 	.word	0x00003750
        /*056c*/ 	.word	0x000000ff
        /*0570*/ 	.word	0x00000000
        /*0574*/ 	.short	0x010a
        /*0576*/ 	.byte	0x07
	.zero		1


	//   ....[68]....
        /*0578*/ 	.word	0x00003ba0
        /*057c*/ 	.word	0x00000000
        /*0580*/ 	.word	0x00000090
        /*0584*/ 	.short	0x010a
        /*0586*/ 	.byte	0xff
	.zero		1


	//   ....[69]....
        /*0588*/ 	.word	0x00003c60
        /*058c*/ 	.word	0x00000000
        /*0590*/ 	.word	0x00000000
        /*0594*/ 	.short	0x0101
        /*0596*/ 	.byte	0xff
	.zero		1


	//   ....[70]....
        /*0598*/ 	.word	0x00003f80
        /*059c*/ 	.word	0x000000ff
        /*05a0*/ 	.word	0x00000088
        /*05a4*/ 	.short	0x010a
        /*05a6*/ 	.byte	0x07
	.zero		1


	//   ....[71]....
        /*05a8*/ 	.word	0x00004180
        /*05ac*/ 	.word	0x000000ff
        /*05b0*/ 	.word	0x00000060
        /*05b4*/ 	.short	0x010a
        /*05b6*/ 	.byte	0x07
	.zero		1


	//   ....[72]....
        /*05b8*/ 	.word	0x00004300
        /*05bc*/ 	.word	0x000000ff
        /*05c0*/ 	.word	0x00000040
        /*05c4*/ 	.short	0x010b
        /*05c6*/ 	.byte	0x07
	.zero		1


	//   ....[73]....
        /*05c8*/ 	.word	0x00004310
        /*05cc*/ 	.word	0x000000ff
        /*05d0*/ 	.word	0x00000000
        /*05d4*/ 	.short	0x0101
        /*05d6*/ 	.byte	0x15
	.zero		1


	//   ....[74]....
        /*05d8*/ 	.word	0x00004320
        /*05dc*/ 	.word	0x000000ff
        /*05e0*/ 	.word	0x00000068
        /*05e4*/ 	.short	0x010a
        /*05e6*/ 	.byte	0x07
	.zero		1


	//   ....[75]....
        /*05e8*/ 	.word	0x00004460
        /*05ec*/ 	.word	0x000000ff
        /*05f0*/ 	.word	0x00000048
        /*05f4*/ 	.short	0x010b
        /*05f6*/ 	.byte	0x07
	.zero		1


	//   ....[76]....
        /*05f8*/ 	.word	0x00004470
        /*05fc*/ 	.word	0x000000ff
        /*0600*/ 	.word	0x00000000
        /*0604*/ 	.short	0x0101
        /*0606*/ 	.byte	0x0f
	.zero		1


	//   ....[77]....
        /*0608*/ 	.word	0x00004480
        /*060c*/ 	.word	0x000000ff
        /*0610*/ 	.word	0x00000070
        /*0614*/ 	.short	0x010a
        /*0616*/ 	.byte	0x07
	.zero		1


	//   ....[78]....
        /*0618*/ 	.word	0x000045d0
        /*061c*/ 	.word	0x000000ff
        /*0620*/ 	.word	0x00000050
        /*0624*/ 	.short	0x010b
        /*0626*/ 	.byte	0x07
	.zero		1


	//   ....[79]....
        /*0628*/ 	.word	0x000045e0
        /*062c*/ 	.word	0x000000ff
        /*0630*/ 	.word	0x00000000
        /*0634*/ 	.short	0x0101
        /*0636*/ 	.byte	0x0e
	.zero		1


	//   ....[80]....
        /*0638*/ 	.word	0x000045f0
        /*063c*/ 	.word	0x000000ff
        /*0640*/ 	.word	0x00000078
        /*0644*/ 	.short	0x010a
        /*0646*/ 	.byte	0x07
	.zero		1


	//   ....[81]....
        /*0648*/ 	.word	0x00004750
        /*064c*/ 	.word	0x000000ff
        /*0650*/ 	.word	0x00000058
        /*0654*/ 	.short	0x010b
        /*0656*/ 	.byte	0x07
	.zero		1


	//   ....[82]....
        /*0658*/ 	.word	0x00004760
        /*065c*/ 	.word	0x000000ff
        /*0660*/ 	.word	0x00000000
        /*0664*/ 	.short	0x0101
        /*0666*/ 	.byte	0x0d
	.zero		1


	//   ....[83]....
        /*0668*/ 	.word	0x00004770
        /*066c*/ 	.word	0x000000ff
        /*0670*/ 	.word	0x00000060
        /*0674*/ 	.short	0x010a
        /*0676*/ 	.byte	0x07
	.zero		1


	//   ....[84]....
        /*0678*/ 	.word	0x000048c0
        /*067c*/ 	.word	0x000000ff
        /*0680*/ 	.word	0x00000040
        /*0684*/ 	.short	0x010b
        /*0686*/ 	.byte	0x07
	.zero		1


	//   ....[85]....
        /*0688*/ 	.word	0x000048d0
        /*068c*/ 	.word	0x000000ff
        /*0690*/ 	.word	0x00000000
        /*0694*/ 	.short	0x0101
        /*0696*/ 	.byte	0x15
	.zero		1


	//   ....[86]....
        /*0698*/ 	.word	0x000048e0
        /*069c*/ 	.word	0x000000ff
        /*06a0*/ 	.word	0x00000068
        /*06a4*/ 	.short	0x010a
        /*06a6*/ 	.byte	0x07
	.zero		1


	//   ....[87]....
        /*06a8*/ 	.word	0x00004a30
        /*06ac*/ 	.word	0x000000ff
        /*06b0*/ 	.word	0x00000048
        /*06b4*/ 	.short	0x010b
        /*06b6*/ 	.byte	0x07
	.zero		1


	//   ....[88]....
        /*06b8*/ 	.word	0x00004a40
        /*06bc*/ 	.word	0x000000ff
        /*06c0*/ 	.word	0x00000000
        /*06c4*/ 	.short	0x0101
        /*06c6*/ 	.byte	0x0f
	.zero		1


	//   ....[89]....
        /*06c8*/ 	.word	0x00004a50
        /*06cc*/ 	.word	0x000000ff
        /*06d0*/ 	.word	0x00000070
        /*06d4*/ 	.short	0x010a
        /*06d6*/ 	.byte	0x07
	.zero		1


	//   ....[90]....
        /*06d8*/ 	.word	0x00004bd0
        /*06dc*/ 	.word	0x000000ff
        /*06e0*/ 	.word	0x00000050
        /*06e4*/ 	.short	0x010b
        /*06e6*/ 	.byte	0x07
	.zero		1


	//   ....[91]....
        /*06e8*/ 	.word	0x00004c10
        /*06ec*/ 	.word	0x000000ff
        /*06f0*/ 	.word	0x00000000
        /*06f4*/ 	.short	0x0101
        /*06f6*/ 	.byte	0x0e
	.zero		1


	//   ....[92]....
        /*06f8*/ 	.word	0x00004c50
        /*06fc*/ 	.word	0x000000ff
        /*0700*/ 	.word	0x00000078
        /*0704*/ 	.short	0x010a
        /*0706*/ 	.byte	0x07
	.zero		1


	//   ....[93]....
        /*0708*/ 	.word	0x00004e80
        /*070c*/ 	.word	0x000000ff
        /*0710*/ 	.word	0x00000058
        /*0714*/ 	.short	0x010b
        /*0716*/ 	.byte	0x07
	.zero		1


	//   ....[94]....
        /*0718*/ 	.word	0x00004ea0
        /*071c*/ 	.word	0x000000ff
        /*0720*/ 	.word	0x00000000
        /*0724*/ 	.short	0x0101
        /*0726*/ 	.byte	0x0d
	.zero		1


	//   ....[95]....
        /*0728*/ 	.word	0x00004ec0
        /*072c*/ 	.word	0x000000ff
        /*0730*/ 	.word	0x00000060
        /*0734*/ 	.short	0x010a
        /*0736*/ 	.byte	0x07
	.zero		1


	//   ....[96]....
        /*0738*/ 	.word	0x00004ee0
        /*073c*/ 	.word	0x000000ff
        /*0740*/ 	.word	0x00000068
        /*0744*/ 	.short	0x010a
        /*0746*/ 	.byte	0x07
	.zero		1


	//   ....[97]....
        /*0748*/ 	.word	0x00004f00
        /*074c*/ 	.word	0x000000ff
        /*0750*/ 	.word	0x00000070
        /*0754*/ 	.short	0x010a
        /*0756*/ 	.byte	0x07
	.zero		1


	//   ....[98]....
        /*0758*/ 	.word	0x00004f50
        /*075c*/ 	.word	0x00000002
        /*0760*/ 	.word	0x00000078
        /*0764*/ 	.short	0x010a
        /*0766*/ 	.byte	0xff
	.zero		1


	//   ....[99]....
        /*0768*/ 	.word	0x000052b0
        /*076c*/ 	.word	0x00000000
        /*0770*/ 	.word	0x00000090
        /*0774*/ 	.short	0x010a
        /*0776*/ 	.byte	0xff
	.zero		1


	//   ....[100]....
        /*0778*/ 	.word	0x000053c0
        /*077c*/ 	.word	0x00000000
        /*0780*/ 	.word	0x00000000
        /*0784*/ 	.short	0x0101
        /*0786*/ 	.byte	0xff
	.zero		1


	//   ....[101]....
        /*0788*/ 	.word	0x00005e40
        /*078c*/ 	.word	0x000000ff
        /*0790*/ 	.word	0x00000040
        /*0794*/ 	.short	0x010a
        /*0796*/ 	.byte	0x30
	.zero		1


	//   ....[102]....
        /*0798*/ 	.word	0x00005e70
        /*079c*/ 	.word	0x00000053
        /*07a0*/ 	.word	0x000000b0
        /*07a4*/ 	.short	0x010a
        /*07a6*/ 	.byte	0xff
	.zero		1


	//   ....[103]....
        /*07a8*/ 	.word	0x00005fe0
        /*07ac*/ 	.word	0x000000ff
        /*07b0*/ 	.word	0x00000040
        /*07b4*/ 	.short	0x010a
        /*07b6*/ 	.byte	0x30
	.zero		1


	//   ....[104]....
        /*07b8*/ 	.word	0x000060e0
        /*07bc*/ 	.word	0x00000053
        /*07c0*/ 	.word	0x000000b0
        /*07c4*/ 	.short	0x010a
        /*07c6*/ 	.byte	0xff
	.zero		1


	//   ....[105]....
        /*07c8*/ 	.word	0x000068e0
        /*07cc*/ 	.word	0x00000000
        /*07d0*/ 	.word	0x00000000
        /*07d4*/ 	.short	0x0101
        /*07d6*/ 	.byte	0xff
	.zero		1


	//   ....[106]....
        /*07d8*/ 	.word	0x000068f0
        /*07dc*/ 	.word	0x00000002
        /*07e0*/ 	.word	0x00000040
        /*07e4*/ 	.short	0x010a
        /*07e6*/ 	.byte	0xff
	.zero		1


	//   ....[107]....
        /*07e8*/ 	.word	0x000069c0
        /*07ec*/ 	.word	0x00000002
        /*07f0*/ 	.word	0x00000040
        /*07f4*/ 	.short	0x010a
        /*07f6*/ 	.byte	0xff
	.zero		1


	//   ....[108]....
        /*07f8*/ 	.word	0x00007240
        /*07fc*/ 	.word	0x00000015
        /*0800*/ 	.word	0x00000000
        /*0804*/ 	.short	0x0101
        /*0806*/ 	.byte	0xff
	.zero		1


	//   ....[109]....
        /*0808*/ 	.word	0x00007260
        /*080c*/ 	.word	0x00000000
        /*0810*/ 	.word	0x00000040
        /*0814*/ 	.short	0x010a
        /*0816*/ 	.byte	0xff
	.zero		1


	//   ....[110]....
        /*0818*/ 	.word	0x00007320
        /*081c*/ 	.word	0x00000000
        /*0820*/ 	.word	0x00000040
        /*0824*/ 	.short	0x010a
        /*0826*/ 	.byte	0xff
	.zero		1


	//   ....[111]....
        /*0828*/ 	.word	0x00007bb0
        /*082c*/ 	.word	0x00000015
        /*0830*/ 	.word	0x00000000
        /*0834*/ 	.short	0x0101
        /*0836*/ 	.byte	0xff
	.zero		1


	//   ....[112]....
        /*0838*/ 	.word	0x00007bd0
        /*083c*/ 	.word	0x00000000
        /*0840*/ 	.word	0x00000040
        /*0844*/ 	.short	0x010a
        /*0846*/ 	.byte	0xff
	.zero		1


	//   ....[113]....
        /*0848*/ 	.word	0x00007c90
        /*084c*/ 	.word	0x00000000
        /*0850*/ 	.word	0x00000040
        /*0854*/ 	.short	0x010a
        /*0856*/ 	.byte	0xff
	.zero		1


	//   ....[114]....
        /*0858*/ 	.word	0x00008550
        /*085c*/ 	.word	0x00000015
        /*0860*/ 	.word	0x00000000
        /*0864*/ 	.short	0x0101
        /*0866*/ 	.byte	0xff
	.zero		1


	//   ....[115]....
        /*0868*/ 	.word	0x00008570
        /*086c*/ 	.word	0x00000000
        /*0870*/ 	.word	0x00000040
        /*0874*/ 	.short	0x010a
        /*0876*/ 	.byte	0xff
	.zero		1


	//   ....[116]....
        /*0878*/ 	.word	0x00008630
        /*087c*/ 	.word	0x00000000
        /*0880*/ 	.word	0x00000040
        /*0884*/ 	.short	0x010a
        /*0886*/ 	.byte	0xff
	.zero		1


	//   ....[117]....
        /*0888*/ 	.word	0x00008f30
        /*088c*/ 	.word	0x00000015
        /*0890*/ 	.word	0x00000000
        /*0894*/ 	.short	0x0101
        /*0896*/ 	.byte	0xff
	.zero		1


	//   ....[118]....
        /*0898*/ 	.word	0x00008f50
        /*089c*/ 	.word	0x00000000
        /*08a0*/ 	.word	0x00000040
        /*08a4*/ 	.short	0x010a
        /*08a6*/ 	.byte	0xff
	.zero		1


	//   ....[119]....
        /*08a8*/ 	.word	0x00009010
        /*08ac*/ 	.word	0x00000000
        /*08b0*/ 	.word	0x00000040
        /*08b4*/ 	.short	0x010a
        /*08b6*/ 	.byte	0xff
	.zero		1


	//   ....[120]....
        /*08b8*/ 	.word	0x000098e0
        /*08bc*/ 	.word	0x00000015
        /*08c0*/ 	.word	0x00000000
        /*08c4*/ 	.short	0x0101
        /*08c6*/ 	.byte	0xff
	.zero		1


	//   ....[121]....
        /*08c8*/ 	.word	0x00009900
        /*08cc*/ 	.word	0x00000000
        /*08d0*/ 	.word	0x00000040
        /*08d4*/ 	.short	0x010a
        /*08d6*/ 	.byte	0xff
	.zero		1


	//   ....[122]....
        /*08d8*/ 	.word	0x000099c0
        /*08dc*/ 	.word	0x00000000
        /*08e0*/ 	.word	0x00000040
        /*08e4*/ 	.short	0x010a
        /*08e6*/ 	.byte	0xff
	.zero		1


	//   ....[123]....
        /*08e8*/ 	.word	0x0000a290
        /*08ec*/ 	.word	0x00000015
        /*08f0*/ 	.word	0x00000000
        /*08f4*/ 	.short	0x0101
        /*08f6*/ 	.byte	0xff
	.zero		1


	//   ....[124]....
        /*08f8*/ 	.word	0x0000a2b0
        /*08fc*/ 	.word	0x00000000
        /*0900*/ 	.word	0x00000040
        /*0904*/ 	.short	0x010a
        /*0906*/ 	.byte	0xff
	.zero		1


	//   ....[125]....
        /*0908*/ 	.word	0x0000a370
        /*090c*/ 	.word	0x00000000
        /*0910*/ 	.word	0x00000040
        /*0914*/ 	.short	0x010a
        /*0916*/ 	.byte	0xff
	.zero		1


	//   ....[126]....
        /*0918*/ 	.word	0x0000a6e0
        /*091c*/ 	.word	0x000000ff
        /*0920*/ 	.word	0x00000000
        /*0924*/ 	.short	0x0101
        /*0926*/ 	.byte	0x05
	.zero		1


	//   ....[127]....
        /*0928*/ 	.word	0x0000ac50
        /*092c*/ 	.word	0x00000000
        /*0930*/ 	.word	0x00000000
        /*0934*/ 	.short	0x0101
        /*0936*/ 	.byte	0xff
	.zero		1


	//   ....[128]....
        /*0938*/ 	.word	0x0000aec0
        /*093c*/ 	.word	0x000000ff
        /*0940*/ 	.word	0x00000000
        /*0944*/ 	.short	0x0101
        /*0946*/ 	.byte	0x04
	.zero		1


	//   ....[129]....
        /*0948*/ 	.word	0x0000aee0
        /*094c*/ 	.word	0x00000002
        /*0950*/ 	.word	0x00000100
        /*0954*/ 	.short	0x010a
        /*0956*/ 	.byte	0xff
	.zero		1


	//   ....[130]....
        /*0958*/ 	.word	0x0000af40
        /*095c*/ 	.word	0x00000002
        /*0960*/ 	.word	0x00000020
        /*0964*/ 	.short	0x010a
        /*0966*/ 	.byte	0xff
	.zero		1


	//   ....[131]....
        /*0968*/ 	.word	0x0000afa0
        /*096c*/ 	.word	0x00000002
        /*0970*/ 	.word	0x00000020
        /*0974*/ 	.short	0x010a
        /*0976*/ 	.byte	0xff
	.zero		1


	//   ....[132]....
        /*0978*/ 	.word	0x0000aff0
        /*097c*/ 	.word	0x00000002
        /*0980*/ 	.word	0x00000090
        /*0984*/ 	.short	0x010a
        /*0986*/ 	.byte	0xff
	.zero		1


	//   ....[133]....
        /*0988*/ 	.word	0x0000b050
        /*098c*/ 	.word	0x00000000
        /*0990*/ 	.word	0x00000000
        /*0994*/ 	.short	0x010a
        /*0996*/ 	.byte	0xff
	.zero		1


	//   ....[134]....
        /*0998*/ 	.word	0x0000b0b0
        /*099c*/ 	.word	0x00000000
        /*09a0*/ 	.word	0x00000000
        /*09a4*/ 	.short	0x010a
        /*09a6*/ 	.byte	0xff
	.zero		1


	//   ....[135]....
        /*09a8*/ 	.word	0x0000b110
        /*09ac*/ 	.word	0x00000000
        /*09b0*/ 	.word	0x00000000
        /*09b4*/ 	.short	0x010a
        /*09b6*/ 	.byte	0xff
	.zero		1


	//   ....[136]....
        /*09b8*/ 	.word	0x0000b160
        /*09bc*/ 	.word	0x00000000
        /*09c0*/ 	.word	0x000000f0
        /*09c4*/ 	.short	0x010a
        /*09c6*/ 	.byte	0xff
	.zero		1


	//   ....[137]....
        /*09c8*/ 	.word	0x0000b1c0
        /*09cc*/ 	.word	0x00000000
        /*09d0*/ 	.word	0x000000a0
        /*09d4*/ 	.short	0x010a
        /*09d6*/ 	.byte	0xff
	.zero		1


	//   ....[138]....
        /*09d8*/ 	.word	0x0000b210
        /*09dc*/ 	.word	0x00000000
        /*09e0*/ 	.word	0x00000090
        /*09e4*/ 	.short	0x010a
        /*09e6*/ 	.byte	0xff
	.zero		1


	//   ....[139]....
        /*09e8*/ 	.word	0x0000b270
        /*09ec*/ 	.word	0x00000000
        /*09f0*/ 	.word	0x000000a0
        /*09f4*/ 	.short	0x010a
        /*09f6*/ 	.byte	0xff
	.zero		1


	//   ....[140]....
        /*09f8*/ 	.word	0x0000b2c0
        /*09fc*/ 	.word	0x00000000
        /*0a00*/ 	.word	0x00000090
        /*0a04*/ 	.short	0x010a
        /*0a06*/ 	.byte	0xff
	.zero		1


	//   ....[141]....
        /*0a08*/ 	.word	0x0000b320
        /*0a0c*/ 	.word	0x00000002
        /*0a10*/ 	.word	0x000000d0
        /*0a14*/ 	.short	0x010a
        /*0a16*/ 	.byte	0xff
	.zero		1


	//   ....[142]....
        /*0a18*/ 	.word	0x0000b380
        /*0a1c*/ 	.word	0x00000000
        /*0a20*/ 	.word	0x00000000
        /*0a24*/ 	.short	0x010a
        /*0a26*/ 	.byte	0xff
	.zero		1


	//   ....[143]....
        /*0a28*/ 	.word	0x0000b3e0
        /*0a2c*/ 	.word	0x00000000
        /*0a30*/ 	.word	0x00000000
        /*0a34*/ 	.short	0x010a
        /*0a36*/ 	.byte	0xff
	.zero		1


	//   ....[144]....
        /*0a38*/ 	.word	0x0000b440
        /*0a3c*/ 	.word	0x00000000
        /*0a40*/ 	.word	0x00000000
        /*0a44*/ 	.short	0x010a
        /*0a46*/ 	.byte	0xff
	.zero		1


	//   ....[145]....
        /*0a48*/ 	.word	0x0000b4a0
        /*0a4c*/ 	.word	0x00000000
        /*0a50*/ 	.word	0x00000000
        /*0a54*/ 	.short	0x010a
        /*0a56*/ 	.byte	0xff
	.zero		1


	//   ....[146]....
        /*0a58*/ 	.word	0x0000b500
        /*0a5c*/ 	.word	0x00000000
        /*0a60*/ 	.word	0x00000000
        /*0a64*/ 	.short	0x010a
        /*0a66*/ 	.byte	0xff
	.zero		1


	//   ....[147]....
        /*0a68*/ 	.word	0x0000b550
        /*0a6c*/ 	.word	0x00000000
        /*0a70*/ 	.word	0x00000090
        /*0a74*/ 	.short	0x010a
        /*0a76*/ 	.byte	0xff
	.zero		1


	//   ....[148]....
        /*0a78*/ 	.word	0x0000b5b0
        /*0a7c*/ 	.word	0x00000000
        /*0a80*/ 	.word	0x00000088
        /*0a84*/ 	.short	0x010a
        /*0a86*/ 	.byte	0xff
	.zero		1


	//   ....[149]....
        /*0a88*/ 	.word	0x0000b610
        /*0a8c*/ 	.word	0x00000000
        /*0a90*/ 	.word	0x00000060
        /*0a94*/ 	.short	0x010a
        /*0a96*/ 	.byte	0xff
	.zero		1


	//   ....[150]....
        /*0a98*/ 	.word	0x0000b670
        /*0a9c*/ 	.word	0x00000000
        /*0aa0*/ 	.word	0x00000068
        /*0aa4*/ 	.short	0x010a
        /*0aa6*/ 	.byte	0xff
	.zero		1


	//   ....[151]....
        /*0aa8*/ 	.word	0x0000b6d0
        /*0aac*/ 	.word	0x00000000
        /*0ab0*/ 	.word	0x00000070
        /*0ab4*/ 	.short	0x010a
        /*0ab6*/ 	.byte	0xff
	.zero		1


	//   ....[152]....
        /*0ab8*/ 	.word	0x0000b730
        /*0abc*/ 	.word	0x00000000
        /*0ac0*/ 	.word	0x00000078
        /*0ac4*/ 	.short	0x010a
        /*0ac6*/ 	.byte	0xff
	.zero		1


	//   ....[153]....
        /*0ac8*/ 	.word	0x0000b790
        /*0acc*/ 	.word	0x00000000
        /*0ad0*/ 	.word	0x00000060
        /*0ad4*/ 	.short	0x010a
        /*0ad6*/ 	.byte	0xff
	.zero		1


	//   ....[154]....
        /*0ad8*/ 	.word	0x0000b7f0
        /*0adc*/ 	.word	0x00000000
        /*0ae0*/ 	.word	0x00000068
        /*0ae4*/ 	.short	0x010a
        /*0ae6*/ 	.byte	0xff
	.zero		1


	//   ....[155]....
        /*0ae8*/ 	.word	0x0000b850
        /*0aec*/ 	.word	0x00000000
        /*0af0*/ 	.word	0x00000070
        /*0af4*/ 	.short	0x010a
        /*0af6*/ 	.byte	0xff
	.zero		1


	//   ....[156]....
        /*0af8*/ 	.word	0x0000b8b0
        /*0afc*/ 	.word	0x00000000
        /*0b00*/ 	.word	0x00000078
        /*0b04*/ 	.short	0x010a
        /*0b06*/ 	.byte	0xff
	.zero		1


	//   ....[157]....
        /*0b08*/ 	.word	0x0000b910
        /*0b0c*/ 	.word	0x00000000
        /*0b10*/ 	.word	0x00000060
        /*0b14*/ 	.short	0x010a
        /*0b16*/ 	.byte	0xff
	.zero		1


	//   ....[158]....
        /*0b18*/ 	.word	0x0000b970
        /*0b1c*/ 	.word	0x00000000
        /*0b20*/ 	.word	0x00000068
        /*0b24*/ 	.short	0x010a
        /*0b26*/ 	.byte	0xff
	.zero		1


	//   ....[159]....
        /*0b28*/ 	.word	0x0000b9d0
        /*0b2c*/ 	.word	0x00000002
        /*0b30*/ 	.word	0x00000070
        /*0b34*/ 	.short	0x010a
        /*0b36*/ 	.byte	0xff
	.zero		1


	//   ....[160]....
        /*0b38*/ 	.word	0x0000ba20
        /*0b3c*/ 	.word	0x00000000
        /*0b40*/ 	.word	0x00000090
        /*0b44*/ 	.short	0x010a
        /*0b46*/ 	.byte	0xff
	.zero		1


	//   ....[161]....
        /*0b48*/ 	.word	0x0000ba80
        /*0b4c*/ 	.word	0x00000000
        /*0b50*/ 	.word	0x00000040
        /*0b54*/ 	.short	0x010a
        /*0b56*/ 	.byte	0xff
	.zero		1


	//   ....[162]....
        /*0b58*/ 	.word	0x0000bad0
        /*0b5c*/ 	.word	0x00000053
        /*0b60*/ 	.word	0x000000b0
        /*0b64*/ 	.short	0x010a
        /*0b66*/ 	.byte	0xff
	.zero		1


	//   ....[163]....
        /*0b68*/ 	.word	0x0000bb20
        /*0b6c*/ 	.word	0x00000002
        /*0b70*/ 	.word	0x00000040
        /*0b74*/ 	.short	0x010a
        /*0b76*/ 	.byte	0xff
	.zero		1


	//   ....[164]....
        /*0b78*/ 	.word	0x0000bb70
        /*0b7c*/ 	.word	0x00000000
        /*0b80*/ 	.word	0x00000040
        /*0b84*/ 	.short	0x010a
        /*0b86*/ 	.byte	0xff
	.zero		1


	//   ....[165]....
        /*0b88*/ 	.word	0x0000bbc0
        /*0b8c*/ 	.word	0x00000000
        /*0b90*/ 	.word	0x00000040
        /*0b94*/ 	.short	0x010a
        /*0b96*/ 	.byte	0xff
	.zero		1


	//   ....[166]....
        /*0b98*/ 	.word	0x0000bc10
        /*0b9c*/ 	.word	0x00000000
        /*0ba0*/ 	.word	0x00000040
        /*0ba4*/ 	.short	0x010a
        /*0ba6*/ 	.byte	0xff
	.zero		1


	//   ....[167]....
        /*0ba8*/ 	.word	0x0000bc60
        /*0bac*/ 	.word	0x00000000
        /*0bb0*/ 	.word	0x00000040
        /*0bb4*/ 	.short	0x010a
        /*0bb6*/ 	.byte	0xff
	.zero		1


	//   ....[168]....
        /*0bb8*/ 	.word	0x0000bcb0
        /*0bbc*/ 	.word	0x00000000
        /*0bc0*/ 	.word	0x00000040
        /*0bc4*/ 	.short	0x010a
        /*0bc6*/ 	.byte	0xff
	.zero		1


	//   ....[169]....
        /*0bc8*/ 	.word	0x0000bd00
        /*0bcc*/ 	.word	0x00000000
        /*0bd0*/ 	.word	0x00000040
        /*0bd4*/ 	.short	0x010a
        /*0bd6*/ 	.byte	0xff
	.zero		1


	//----- nvinfo : EIATTR_NUM_MBARRIERS
	.align		4
.L_47:
        /*0bd8*/ 	.byte	0x03, 0x38
        /*0bda*/ 	.short	0x0022


	//----- nvinfo : EIATTR_EXIT_INSTR_OFFSETS
	.align		4
        /*0bdc*/ 	.byte	0x04, 0x1c
        /*0bde*/ 	.short	(.L_49 - .L_48)


	//   ....[0]....
.L_48:
        /*0be0*/ 	.word	0x00002500


	//   ....[1]....
        /*0be4*/ 	.word	0x000029f0


	//   ....[2]....
        /*0be8*/ 	.word	0x00002a50


	//   ....[3]....
        /*0bec*/ 	.word	0x000039b0


	//   ....[4]....
        /*0bf0*/ 	.word	0x00004f80


	//   ....[5]....
        /*0bf4*/ 	.word	0x00004fc0


	//   ....[6]....
        /*0bf8*/ 	.word	0x0000adb0


	//   ....[7]....
        /*0bfc*/ 	.word	0x0000ae30


	//   ....[8]....
        /*0c00*/ 	.word	0x0000ae60


	//   ....[9]....
        /*0c04*/ 	.word	0x0000aed0


	//----- nvinfo : EIATTR_MAX_THREADS
	.align		4
.L_49:
        /*0c08*/ 	.byte	0x04, 0x05
        /*0c0a*/ 	.short	(.L_51 - .L_50)
.L_50:
        /*0c0c*/ 	.word	0x00000100
        /*0c10*/ 	.word	0x00000001
        /*0c14*/ 	.word	0x00000001


	//----- nvinfo : EIATTR_CRS_STACK_SIZE
	.align		4
.L_51:
        /*0c18*/ 	.byte	0x04, 0x1e
        /*0c1a*/ 	.short	(.L_53 - .L_52)
.L_52:
        /*0c1c*/ 	.word	0x00000000


	//----- nvinfo : EIATTR_CBANK_PARAM_SIZE
	.align		4
.L_53:
        /*0c20*/ 	.byte	0x03, 0x19
        /*0c22*/ 	.short	0x0800


	//----- nvinfo : EIATTR_PARAM_CBANK
	.align		4
        /*0c24*/ 	.byte	0x04, 0x0a
        /*0c26*/ 	.short	(.L_55 - .L_54)
	.align		4
.L_54:
        /*0c28*/ 	.word	index@(.nv.constant0._ZN7cutlass13device_kernelINS_4gemm6kernel13GemmUniversalIN4cute5tupleIJiiiiEEENS1_10collective13CollectiveMmaINS1_35MainloopSm100TmaUmmaWarpSpecializedILi4ELi2ELi4ENS5_IJNS4_1CILi1EEESB_SB_EEEEENS5_IJNSA_ILi64EEENSA_ILi256EEENSA_ILi32EEEEEENS_10tfloat32_tENS5_IJlSB_lEEESI_SJ_NS4_8TiledMMAINS4_8MMA_AtomIJNS4_17SM100_MMA_TF32_SSISI_SI_fLi64ELi256ELNS4_4UMMA5MajorE0ELSO_0ELNSN_7ScaleInE0ELSP_0EEEEEENS4_6LayoutISC_NS5_IJNSA_ILi0EEEST_ST_EEEEENS5_IJNS4_10UnderscoreESW_SW_EEEEENS4_13SM90_TMA_LOADENS4_14ComposedLayoutINS4_7SwizzleILi3ELi4ELi3EEENS4_18smem_ptr_flag_bitsILi32EEENSS_INS5_IJNSA_ILi8EEESG_EEENS5_IJSG_SB_EEEEEEEvNS4_8identityESZ_S19_vS1A_EENS_8epilogue10collective18CollectiveEpilogueINS1C_23Sm100TmaWarpSpecializedILi4ELi2ELi16ELb1ELb0EEEJSH_NS5_IJNSS_ISE_SB_EENSS_ISG_SB_EEEEESI_SJ_SI_SJ_NS1C_6fusion15FusionCallbacksIS1G_NS1K_17LinearCombinationISI_fSI_fLNS_15FloatRoundStyleE2EEESH_S1J_JEEENS4_5SM1004TMEM4LOAD26SM100_TMEM_LOAD_16dp128b8xESZ_S19_NS4_17SM75_U32x4_LDSM_NENS4_14SM90_TMA_STOREES19_NS4_17SM90_U32x4_STSM_NENS4_39AutoVectorizingCopyWithAssumedAlignmentILi128EEEEEEvvEEEEvNT_6ParamsE)
        /*0c2c*/ 	.short	0x0380
        /*0c2e*/ 	.short	0x0800


	//----- nvinfo : EIATTR_SW_WAR
	.align		4
.L_55:
        /*0c30*/ 	.byte	0x04, 0x36
        /*0c32*/ 	.short	(.L_57 - .L_56)
.L_56:
        /*0c34*/ 	.word	0x00000008
.L_57:


//--------------------- .nv.callgraph             --------------------------
	.section	.nv.callgraph,"",@"SHT_CUDA_CALLGRAPH"
	.align	4
	.sectionentsize	8
	.align		4
        /*0000*/ 	.word	0x00000000
	.align		4
        /*0004*/ 	.word	0xffffffff
	.align		4
        /*0008*/ 	.word	index@(_ZN7cutlass13device_kernelINS_4gemm6kernel13GemmUniversalIN4cute5tupleIJiiiiEEENS1_10collective13CollectiveMmaINS1_35MainloopSm100TmaUmmaWarpSpecializedILi4ELi2ELi4ENS5_IJNS4_1CILi1EEESB_SB_EEEEENS5_IJNSA_ILi64EEENSA_ILi256EEENSA_ILi32EEEEEENS_10tfloat32_tENS5_IJlSB_lEEESI_SJ_NS4_8TiledMMAINS4_8MMA_AtomIJNS4_17SM100_MMA_TF32_SSISI_SI_fLi64ELi256ELNS4_4UMMA5MajorE0ELSO_0ELNSN_7ScaleInE0ELSP_0EEEEEENS4_6LayoutISC_NS5_IJNSA_ILi0EEEST_ST_EEEEENS5_IJNS4_10UnderscoreESW_SW_EEEEENS4_13SM90_TMA_LOADENS4_14ComposedLayoutINS4_7SwizzleILi3ELi4ELi3EEENS4_18smem_ptr_flag_bitsILi32EEENSS_INS5_IJNSA_ILi8EEESG_EEENS5_IJSG_SB_EEEEEEEvNS4_8identityESZ_S19_vS1A_EENS_8epilogue10collective18CollectiveEpilogueINS1C_23Sm100TmaWarpSpecializedILi4ELi2ELi16ELb1ELb0EEEJSH_NS5_IJNSS_ISE_SB_EENSS_ISG_SB_EEEEESI_SJ_SI_SJ_NS1C_6fusion15FusionCallbacksIS1G_NS1K_17LinearCombinationISI_fSI_fLNS_15FloatRoundStyleE2EEESH_S1J_JEEENS4_5SM1004TMEM4LOAD26SM100_TMEM_LOAD_16dp128b8xESZ_S19_NS4_17SM75_U32x4_LDSM_NENS4_14SM90_TMA_STOREES19_NS4_17SM90_U32x4_STSM_NENS4_39AutoVectorizingCopyWithAssumedAlignmentILi128EEEEEEvvEEEEvNT_6ParamsE)
	.align		4
        /*000c*/ 	.word	index@(__assertfail)
	.align		4
        /*0010*/ 	.word	0x00000000
	.align		4
        /*0014*/ 	.word	0xfffffffe
	.align		4
        /*0018*/ 	.word	0x00000000
	.align		4
        /*001c*/ 	.word	0xfffffffd
	.align		4
        /*0020*/ 	.word	0x00000000
	.align		4
        /*0024*/ 	.word	0xfffffffc


//--------------------- .nv.constant4             --------------------------
	.section	.nv.constant4,"a",@progbits
	.align	8
	.align		8
.nv.constant4:
        /*0000*/ 	.dword	__assertfail
	.align		8
        /*0008*/ 	.dword	__unnamed_1
	.align		8
        /*0010*/ 	.dword	__unnamed_2
	.align		8
        /*0018*/ 	.dword	_ZN39_INTERNAL_77a491e4_4_k_cu_ee532f6b_90954cuda3std3__45__cpo5beginE
	.align		8
        /*0020*/ 	.dword	_ZN39_INTERNAL_77a491e4_4_k_cu_ee532f6b_90954cuda3std3__45__cpo3endE
	.align		8
        /*0028*/ 	.dword	_ZN39_INTERNAL_77a491e4_4_k_cu_ee532f6b_90954cuda3std3__45__cpo6cbeginE
	.align		8
        /*0030*/ 	.dword	_ZN39_INTERNAL_77a491e4_4_k_cu_ee532f6b_90954cuda3std3__45__cpo4cendE
	.align		8
        /*0038*/ 	.dword	_ZN39_INTERNAL_77a491e4_4_k_cu_ee532f6b_90954cuda3std3__441_GLOBAL__N__77a491e4_4_k_cu_ee532f6b_90956ignoreE
	.align		8
        /*0040*/ 	.dword	_ZN39_INTERNAL_77a491e4_4_k_cu_ee532f6b_90954cuda3std3__419piecewise_constructE
	.align		8
        /*0048*/ 	.dword	_ZN39_INTERNAL_77a491e4_4_k_cu_ee532f6b_90954cuda3std3__48in_placeE
	.align		8
        /*0050*/ 	.dword	_ZN39_INTERNAL_77a491e4_4_k_cu_ee532f6b_90954cuda3std6ranges3__45__cpo4swapE
	.align		8
        /*0058*/ 	.dword	_ZN39_INTERNAL_77a491e4_4_k_cu_ee532f6b_90954cuda3std6ranges3__45__cpo9iter_moveE
	.align		8
        /*0060*/ 	.dword	_ZN39_INTERNAL_77a491e4_4_k_cu_ee532f6b_90954cute7productE
	.align		8
        /*0068*/ 	.dword	_ZN39_INTERNAL_77a491e4_4_k_cu_ee532f6b_90954cute1_E
	.align		8
        /*0070*/ 	.dword	$str$25
	.align		8
        /*0078*/ 	.dword	$str$26
	.align		8
        /*0080*/ 	.dword	$str$27
	.align		8
        /*0088*/ 	.dword	$str$28


//--------------------- .text._ZN7cutlass13device_kernelINS_4gemm6kernel13GemmUniversalIN4cute5tupleIJiiiiEEENS1_10collective13CollectiveMmaINS1_35MainloopSm100TmaUmmaWarpSpecializedILi4ELi2ELi4ENS5_IJNS4_1CILi1EEESB_SB_EEEEENS5_IJNSA_ILi64EEENSA_ILi256EEENSA_ILi32EEEEEENS_10tfloat32_tENS5_IJlSB_lEEESI_SJ_NS4_8TiledMMAINS4_8MMA_AtomIJNS4_17SM100_MMA_TF32_SSISI_SI_fLi64ELi256ELNS4_4UMMA5MajorE0ELSO_0ELNSN_7ScaleInE0ELSP_0EEEEEENS4_6LayoutISC_NS5_IJNSA_ILi0EEEST_ST_EEEEENS5_IJNS4_10UnderscoreESW_SW_EEEEENS4_13SM90_TMA_LOADENS4_14ComposedLayoutINS4_7SwizzleILi3ELi4ELi3EEENS4_18smem_ptr_flag_bitsILi32EEENSS_INS5_IJNSA_ILi8EEESG_EEENS5_IJSG_SB_EEEEEEEvNS4_8identityESZ_S19_vS1A_EENS_8epilogue10collective18CollectiveEpilogueINS1C_23Sm100TmaWarpSpecializedILi4ELi2ELi16ELb1ELb0EEEJSH_NS5_IJNSS_ISE_SB_EENSS_ISG_SB_EEEEESI_SJ_SI_SJ_NS1C_6fusion15FusionCallbacksIS1G_NS1K_17LinearCombinationISI_fSI_fLNS_15FloatRoundStyleE2EEESH_S1J_JEEENS4_5SM1004TMEM4LOAD26SM100_TMEM_LOAD_16dp128b8xESZ_S19_NS4_17SM75_U32x4_LDSM_NENS4_14SM90_TMA_STOREES19_NS4_17SM90_U32x4_STSM_NENS4_39AutoVectorizingCopyWithAssumedAlignmentILi128EEEEEEvvEEEEvNT_6ParamsE --------------------------
	.section	.text._ZN7cutlass13device_kernelINS_4gemm6kernel13GemmUniversalIN4cute5tupleIJiiiiEEENS1_10collective13CollectiveMmaINS1_35MainloopSm100TmaUmmaWarpSpecializedILi4ELi2ELi4ENS5_IJNS4_1CILi1EEESB_SB_EEEEENS5_IJNSA_ILi64EEENSA_ILi256EEENSA_ILi32EEEEEENS_10tfloat32_tENS5_IJlSB_lEEESI_SJ_NS4_8TiledMMAINS4_8MMA_AtomIJNS4_17SM100_MMA_TF32_SSISI_SI_fLi64ELi256ELNS4_4UMMA5MajorE0ELSO_0ELNSN_7ScaleInE0ELSP_0EEEEEENS4_6LayoutISC_NS5_IJNSA_ILi0EEEST_ST_EEEEENS5_IJNS4_10UnderscoreESW_SW_EEEEENS4_13SM90_TMA_LOADENS4_14ComposedLayoutINS4_7SwizzleILi3ELi4ELi3EEENS4_18smem_ptr_flag_bitsILi32EEENSS_INS5_IJNSA_ILi8EEESG_EEENS5_IJSG_SB_EEEEEEEvNS4_8identityESZ_S19_vS1A_EENS_8epilogue10collective18CollectiveEpilogueINS1C_23Sm100TmaWarpSpecializedILi4ELi2ELi16ELb1ELb0EEEJSH_NS5_IJNSS_ISE_SB_EENSS_ISG_SB_EEEEESI_SJ_SI_SJ_NS1C_6fusion15FusionCallbacksIS1G_NS1K_17LinearCombinationISI_fSI_fLNS_15FloatRoundStyleE2EEESH_S1J_JEEENS4_5SM1004TMEM4LOAD26SM100_TMEM_LOAD_16dp128b8xESZ_S19_NS4_17SM75_U32x4_LDSM_NENS4_14SM90_TMA_STOREES19_NS4_17SM90_U32x4_STSM_NENS4_39AutoVectorizingCopyWithAssumedAlignmentILi128EEEEEEvvEEEEvNT_6ParamsE,"ax",@progbits
	.align	128
.text._ZN7cutlass13device_kernelINS_4gemm6kernel13GemmUniversalIN4cute5tupleIJiiiiEEENS1_10collective13CollectiveMmaINS1_35MainloopSm100TmaUmmaWarpSpecializedILi4ELi2ELi4ENS5_IJNS4_1CILi1EEESB_SB_EEEEENS5_IJNSA_ILi64EEENSA_ILi256EEENSA_ILi32EEEEEENS_10tfloat32_tENS5_IJlSB_lEEESI_SJ_NS4_8TiledMMAINS4_8MMA_AtomIJNS4_17SM100_MMA_TF32_SSISI_SI_fLi64ELi256ELNS4_4UMMA5MajorE0ELSO_0ELNSN_7ScaleInE0ELSP_0EEEEEENS4_6LayoutISC_NS5_IJNSA_ILi0EEEST_ST_EEEEENS5_IJNS4_10UnderscoreESW_SW_EEEEENS4_13SM90_TMA_LOADENS4_14ComposedLayoutINS4_7SwizzleILi3ELi4ELi3EEENS4_18smem_ptr_flag_bitsILi32EEENSS_INS5_IJNSA_ILi8EEESG_EEENS5_IJSG_SB_EEEEEEEvNS4_8identityESZ_S19_vS1A_EENS_8epilogue10collective18CollectiveEpilogueINS1C_23Sm100TmaWarpSpecializedILi4ELi2ELi16ELb1ELb0EEEJSH_NS5_IJNSS_ISE_SB_EENSS_ISG_SB_EEEEESI_SJ_SI_SJ_NS1C_6fusion15FusionCallbacksIS1G_NS1K_17LinearCombinationISI_fSI_fLNS_15FloatRoundStyleE2EEESH_S1J_JEEENS4_5SM1004TMEM4LOAD26SM100_TMEM_LOAD_16dp128b8xESZ_S19_NS4_17SM75_U32x4_LDSM_NENS4_14SM90_TMA_STOREES19_NS4_17SM90_U32x4_STSM_NENS4_39AutoVectorizingCopyWithAssumedAlignmentILi128EEEEEEvvEEEEvNT_6ParamsE:
        .type           _ZN7cutlass13device_kernelINS_4gemm6kernel13GemmUniversalIN4cute5tupleIJiiiiEEENS1_10collective13CollectiveMmaINS1_35MainloopSm100TmaUmmaWarpSpecializedILi4ELi2ELi4ENS5_IJNS4_1CILi1EEESB_SB_EEEEENS5_IJNSA_ILi64EEENSA_ILi256EEENSA_ILi32EEEEEENS_10tfloat32_tENS5_IJlSB_lEEESI_SJ_NS4_8TiledMMAINS4_8MMA_AtomIJNS4_17SM100_MMA_TF32_SSISI_SI_fLi64ELi256ELNS4_4UMMA5MajorE0ELSO_0ELNSN_7ScaleInE0ELSP_0EEEEEENS4_6LayoutISC_NS5_IJNSA_ILi0EEEST_ST_EEEEENS5_IJNS4_10UnderscoreESW_SW_EEEEENS4_13SM90_TMA_LOADENS4_14ComposedLayoutINS4_7SwizzleILi3ELi4ELi3EEENS4_18smem_ptr_flag_bitsILi32EEENSS_INS5_IJNSA_ILi8EEESG_EEENS5_IJSG_SB_EEEEEEEvNS4_8identityESZ_S19_vS1A_EENS_8epilogue10collective18CollectiveEpilogueINS1C_23Sm100TmaWarpSpecializedILi4ELi2ELi16ELb1ELb0EEEJSH_NS5_IJNSS_ISE_SB_EENSS_ISG_SB_EEEEESI_SJ_SI_SJ_NS1C_6fusion15FusionCallbacksIS1G_NS1K_17LinearCombinationISI_fSI_fLNS_15FloatRoundStyleE2EEESH_S1J_JEEENS4_5SM1004TMEM4LOAD26SM100_TMEM_LOAD_16dp128b8xESZ_S19_NS4_17SM75_U32x4_LDSM_NENS4_14SM90_TMA_STOREES19_NS4_17SM90_U32x4_STSM_NENS4_39AutoVectorizingCopyWithAssumedAlignmentILi128EEEEEEvvEEEEvNT_6ParamsE,@function
        .size           _ZN7cutlass13device_kernelINS_4gemm6kernel13GemmUniversalIN4cute5tupleIJiiiiEEENS1_10collective13CollectiveMmaINS1_35MainloopSm100TmaUmmaWarpSpecializedILi4ELi2ELi4ENS5_IJNS4_1CILi1EEESB_SB_EEEEENS5_IJNSA_ILi64EEENSA_ILi256EEENSA_ILi32EEEEEENS_10tfloat32_tENS5_IJlSB_lEEESI_SJ_NS4_8TiledMMAINS4_8MMA_AtomIJNS4_17SM100_MMA_TF32_SSISI_SI_fLi64ELi256ELNS4_4UMMA5MajorE0ELSO_0ELNSN_7ScaleInE0ELSP_0EEEEEENS4_6LayoutISC_NS5_IJNSA_ILi0EEEST_ST_EEEEENS5_IJNS4_10UnderscoreESW_SW_EEEEENS4_13SM90_TMA_LOADENS4_14ComposedLayoutINS4_7SwizzleILi3ELi4ELi3EEENS4_18smem_ptr_flag_bitsILi32EEENSS_INS5_IJNSA_ILi8EEESG_EEENS5_IJSG_SB_EEEEEEEvNS4_8identityESZ_S19_vS1A_EENS_8epilogue10collective18CollectiveEpilogueINS1C_23Sm100TmaWarpSpecializedILi4ELi2ELi16ELb1ELb0EEEJSH_NS5_IJNSS_ISE_SB_EENSS_ISG_SB_EEEEESI_SJ_SI_SJ_NS1C_6fusion15FusionCallbacksIS1G_NS1K_17LinearCombinationISI_fSI_fLNS_15FloatRoundStyleE2EEESH_S1J_JEEENS4_5SM1004TMEM4LOAD26SM100_TMEM_LOAD_16dp128b8xESZ_S19_NS4_17SM75_U32x4_LDSM_NENS4_14SM90_TMA_STOREES19_NS4_17SM90_U32x4_STSM_NENS4_39AutoVectorizingCopyWithAssumedAlignmentILi128EEEEEEvvEEEEvNT_6ParamsE,(.L_x_220 - _ZN7cutlass13device_kernelINS_4gemm6kernel13GemmUniversalIN4cute5tupleIJiiiiEEENS1_10collective13CollectiveMmaINS1_35MainloopSm100TmaUmmaWarpSpecializedILi4ELi2ELi4ENS5_IJNS4_1CILi1EEESB_SB_EEEEENS5_IJNSA_ILi64EEENSA_ILi256EEENSA_ILi32EEEEEENS_10tfloat32_tENS5_IJlSB_lEEESI_SJ_NS4_8TiledMMAINS4_8MMA_AtomIJNS4_17SM100_MMA_TF32_SSISI_SI_fLi64ELi256ELNS4_4UMMA5MajorE0ELSO_0ELNSN_7ScaleInE0ELSP_0EEEEEENS4_6LayoutISC_NS5_IJNSA_ILi0EEEST_ST_EEEEENS5_IJNS4_10UnderscoreESW_SW_EEEEENS4_13SM90_TMA_LOADENS4_14ComposedLayoutINS4_7SwizzleILi3ELi4ELi3EEENS4_18smem_ptr_flag_bitsILi32EEENSS_INS5_IJNSA_ILi8EEESG_EEENS5_IJSG_SB_EEEEEEEvNS4_8identityESZ_S19_vS1A_EENS_8epilogue10collective18CollectiveEpilogueINS1C_23Sm100TmaWarpSpecializedILi4ELi2ELi16ELb1ELb0EEEJSH_NS5_IJNSS_ISE_SB_EENSS_ISG_SB_EEEEESI_SJ_SI_SJ_NS1C_6fusion15FusionCallbacksIS1G_NS1K_17LinearCombinationISI_fSI_fLNS_15FloatRoundStyleE2EEESH_S1J_JEEENS4_5SM1004TMEM4LOAD26SM100_TMEM_LOAD_16dp128b8xESZ_S19_NS4_17SM75_U32x4_LDSM_NENS4_14SM90_TMA_STOREES19_NS4_17SM90_U32x4_STSM_NENS4_39AutoVectorizingCopyWithAssumedAlignmentILi128EEEEEEvvEEEEvNT_6ParamsE)
        .other          _ZN7cutlass13device_kernelINS_4gemm6kernel13GemmUniversalIN4cute5tupleIJiiiiEEENS1_10collective13CollectiveMmaINS1_35MainloopSm100TmaUmmaWarpSpecializedILi4ELi2ELi4ENS5_IJNS4_1CILi1EEESB_SB_EEEEENS5_IJNSA_ILi64EEENSA_ILi256EEENSA_ILi32EEEEEENS_10tfloat32_tENS5_IJlSB_lEEESI_SJ_NS4_8TiledMMAINS4_8MMA_AtomIJNS4_17SM100_MMA_TF32_SSISI_SI_fLi64ELi256ELNS4_4UMMA5MajorE0ELSO_0ELNSN_7ScaleInE0ELSP_0EEEEEENS4_6LayoutISC_NS5_IJNSA_ILi0EEEST_ST_EEEEENS5_IJNS4_10UnderscoreESW_SW_EEEEENS4_13SM90_TMA_LOADENS4_14ComposedLayoutINS4_7SwizzleILi3ELi4ELi3EEENS4_18smem_ptr_flag_bitsILi32EEENSS_INS5_IJNSA_ILi8EEESG_EEENS5_IJSG_SB_EEEEEEEvNS4_8identityESZ_S19_vS1A_EENS_8epilogue10collective18CollectiveEpilogueINS1C_23Sm100TmaWarpSpecializedILi4ELi2ELi16ELb1ELb0EEEJSH_NS5_IJNSS_ISE_SB_EENSS_ISG_SB_EEEEESI_SJ_SI_SJ_NS1C_6fusion15FusionCallbacksIS1G_NS1K_17LinearCombinationISI_fSI_fLNS_15FloatRoundStyleE2EEESH_S1J_JEEENS4_5SM1004TMEM4LOAD26SM100_TMEM_LOAD_16dp128b8xESZ_S19_NS4_17SM75_U32x4_LDSM_NENS4_14SM90_TMA_STOREES19_NS4_17SM90_U32x4_STSM_NENS4_39AutoVectorizingCopyWithAssumedAlignmentILi128EEEEEEvvEEEEvNT_6ParamsE,@"STO_CUDA_ENTRY STV_DEFAULT"
_ZN7cutlass13device_kernelINS_4gemm6kernel13GemmUniversalIN4cute5tupleIJiiiiEEENS1_10collective13CollectiveMmaINS1_35MainloopSm100TmaUmmaWarpSpecializedILi4ELi2ELi4ENS5_IJNS4_1CILi1EEESB_SB_EEEEENS5_IJNSA_ILi64EEENSA_ILi256EEENSA_ILi32EEEEEENS_10tfloat32_tENS5_IJlSB_lEEESI_SJ_NS4_8TiledMMAINS4_8MMA_AtomIJNS4_17SM100_MMA_TF32_SSISI_SI_fLi64ELi256ELNS4_4UMMA5MajorE0ELSO_0ELNSN_7ScaleInE0ELSP_0EEEEEENS4_6LayoutISC_NS5_IJNSA_ILi0EEEST_ST_EEEEENS5_IJNS4_10UnderscoreESW_SW_EEEEENS4_13SM90_TMA_LOADENS4_14ComposedLayoutINS4_7SwizzleILi3ELi4ELi3EEENS4_18smem_ptr_flag_bitsILi32EEENSS_INS5_IJNSA_ILi8EEESG_EEENS5_IJSG_SB_EEEEEEEvNS4_8identityESZ_S19_vS1A_EENS_8epilogue10collective18CollectiveEpilogueINS1C_23Sm100TmaWarpSpecializedILi4ELi2ELi16ELb1ELb0EEEJSH_NS5_IJNSS_ISE_SB_EENSS_ISG_SB_EEEEESI_SJ_SI_SJ_NS1C_6fusion15FusionCallbacksIS1G_NS1K_17LinearCombinationISI_fSI_fLNS_15FloatRoundStyleE2EEESH_S1J_JEEENS4_5SM1004TMEM4LOAD26SM100_TMEM_LOAD_16dp128b8xESZ_S19_NS4_17SM75_U32x4_LDSM_NENS4_14SM90_TMA_STOREES19_NS4_17SM90_U32x4_STSM_NENS4_39AutoVectorizingCopyWithAssumedAlignmentILi128EEEEEEvvEEEEvNT_6ParamsE:
[----:B------:R-:W1:Y:S01]  /*0000*/  LDC R1, c[0x0][0x37c] ;  /* 0x0000df00ff017b82 */ /* 0x000e620000000800 */
[----:B------:R-:W2:Y:S01]  /*0010*/  S2R R76, SR_TID.X ;  /* 0x00000000004c7919 */ /* 0x000ea20000002100 */
[----:B------:R-:W3:Y:S01]  /*0020*/  LDCU.64 UR4, c[0x0][0x890] ;  /* 0x00011200ff0477ac */ /* 0x000ee20008000a00 */
[----:B------:R-:W-:Y:S02]  /*0030*/  PRMT R64, RZ, 0x7610, R64 ;  /* 0x00007610ff407816 */ /* 0x000fe40000000040 */
[----:B------:R-:W-:Y:S01]  /*0040*/  ELECT P5, URZ, PT ;  /* 0x0000000000ff782f */ /* 0x000fe200038a0000 */
[----:B------:R-:W4:Y:S01]  /*0050*/  LDCU.64 UR46, c[0x0][0x358] ;  /* 0x00006b00ff2e77ac */ /* 0x000f220008000a00 */
[----:B---3--:R-:W-:-:S04]  /*0060*/  UISETP.NE.U32.AND UP0, UPT, UR4, URZ, UPT ;  /* 0x000000ff0400728c */ /* 0x008fc8000bf05070 */
[----:B------:R-:W-:Y:S01]  /*0070*/  UISETP.NE.AND.EX UP0, UPT, UR5, URZ, UPT, UP0 ;  /* 0x000000ff0500728c */ /* 0x000fe2000bf05300 */
[----:B--2---:R-:W-:-:S05]  /*0080*/  SHF.R.U32.HI R69, RZ, 0x5, R76 ;  /* 0x00000005ff457819 */ /* 0x004fca000001164c */
[----:B------:R-:W2:Y:S02]  /*0090*/  SHFL.IDX PT, R0, R69, RZ, 0x1f ;  /* 0x00001fff45007589 */ /* 0x000ea400000e0000 */
[----:B--2---:R-:W-:Y:S01]  /*00a0*/  R2UR UR8, R0 ;  /* 0x00000000000872ca */ /* 0x004fe200000e0000 */
[----:B-1--4-:R-:W-:-:S14]  /*00b0*/  BRA.U UP0, `(.L_x_0) ;  /* 0x00000001002c7547 */ /* 0x012fdc000b800000 */
[----:B------:R-:W1:Y:S02]  /*00c0*/  LDCU.64 UR6, c[0x0][0x888] ;  /* 0x00011100ff0677ac */ /* 0x000e640008000a00 */
[----:B-1----:R-:W-:-:S04]  /*00d0*/  UISETP.NE.U32.AND UP0, UPT, UR6, URZ, UPT ;  /* 0x000000ff0600728c */ /* 0x002fc8000bf05070 */
[----:B------:R-:W-:-:S09]  /*00e0*/  UISETP.NE.AND.EX UP0, UPT, UR7, URZ, UPT, UP0 ;  /* 0x000000ff0700728c */ /* 0x000fd2000bf05300 */
[----:B------:R-:W-:Y:S05]  /*00f0*/  BRA.U !UP0, `(.L_x_1) ;  /* 0x0000000108107547 */ /* 0x000fea000b800000 */
[----:B------:R-:W1:Y:S02]  /*0100*/  LDC.64 R2, c[0x0][0x888] ;  /* 0x00022200ff027b82 */ /* 0x000e640000000a00 */
[----:B-1----:R1:W5:Y:S01]  /*0110*/  LDG.E R35, desc[UR46][R2.64] ;  /* 0x0000002e02237981 */ /* 0x002362000c1e1900 */
[----:B------:R-:W-:Y:S01]  /*0120*/  HFMA2 R64, -RZ, RZ, 0, 5.9604644775390625e-08 ;  /* 0x00000001ff407431 */ /* 0x000fe200000001ff */
[----:B------:R-:W-:Y:S05]  /*0130*/  BRA `(.L_x_0) ;  /* 0x00000000000c7947 */ /* 0x000fea0003800000 */
.L_x_1:
[----:B------:R-:W1:Y:S01]  /*0140*/  LDCU UR6, c[0x0][0x880] ;  /* 0x00011000ff0677ac */ /* 0x000e620008000800 */
[----:B------:R-:W-:Y:S01]  /*0150*/  HFMA2 R64, -RZ, RZ, 0, 5.9604644775390625e-08 ;  /* 0x00000001ff407431 */ /* 0x000fe200000001ff */
[----:B-1----:R-:W-:-:S07]  /*0160*/  MOV R35, UR6 ;  /* 0x0000000600237c02 */ /* 0x002fce0008000f00 */
.L_x_0:
[----:B------:R-:W2:Y:S02]  /*0170*/  LDCU.64 UR6, c[0x0][0x8b0] ;  /* 0x00011600ff0677ac */ /* 0x000ea40008000a00 */
[----:B--2---:R-:W-:-:S04]  /*0180*/  UISETP.NE.U32.AND UP0, UPT, UR6, URZ, UPT ;  /* 0x000000ff0600728c */ /* 0x004fc8000bf05070 */
[----:B------:R-:W-:-:S09]  /*0190*/  UISETP.NE.AND.EX UP0, UPT, UR7, URZ, UPT, UP0 ;  /* 0x000000ff0700728c */ /* 0x000fd2000bf05300 */
[----:B------:R-:W-:Y:S05]  /*01a0*/  BRA.U UP0, `(.L_x_2) ;  /* 0x0000000100247547 */ /* 0x000fea000b800000 */
[----:B------:R-:W2:Y:S02]  /*01b0*/  LDCU.64 UR6, c[0x0][0x8a8] ;  /* 0x00011500ff0677ac */ /* 0x000ea40008000a00 */
[----:B--2---:R-:W-:-:S04]  /*01c0*/  UISETP.NE.U32.AND UP0, UPT, UR6, URZ, UPT ;  /* 0x000000ff0600728c */ /* 0x004fc8000bf05070 */
[----:B------:R-:W-:-:S09]  /*01d0*/  UISETP.NE.AND.EX UP0, UPT, UR7, URZ, UPT, UP0 ;  /* 0x000000ff0700728c */ /* 0x000fd2000bf05300 */
[----:B------:R-:W-:Y:S05]  /*01e0*/  BRA.U !UP0, `(.L_x_3) ;  /* 0x00000001080c7547 */ /* 0x000fea000b800000 */
[----:B-1----:R-:W1:Y:S02]  /*01f0*/  LDC.64 R2, c[0x0][0x8a8] ;  /* 0x00022a00ff027b82 */ /* 0x002e640000000a00 */
[----:B-1----:R2:W5:Y:S01]  /*0200*/  LDG.E R33, desc[UR46][R2.64] ;  /* 0x0000002e02217981 */ /* 0x002562000c1e1900 */
[----:B------:R-:W-:Y:S05]  /*0210*/  BRA `(.L_x_2) ;  /* 0x0000000000087947 */ /* 0x000fea0003800000 */
.L_x_3:
[----:B------:R-:W2:Y:S02]  /*0220*/  LDCU UR6, c[0x0][0x8a0] ;  /* 0x00011400ff0677ac */ /* 0x000ea40008000800 */
[----:B--2---:R-:W-:Y:S02]  /*0230*/  MOV R33, UR6 ;  /* 0x0000000600217c02 */ /* 0x004fe40008000f00 */
.L_x_2:
[----:B------:R-:W-:Y:S01]  /*0240*/  IMAD.U32 R0, RZ, RZ, UR8 ;  /* 0x00000008ff007e24 */ /* 0x000fe2000f8e00ff */
[----:B------:R-:W-:Y:S04]  /*0250*/  BSSY.RECONVERGENT B0, `(.L_x_4) ;  /* 0x000000c000007945 */ /* 0x000fe80003800200 */
[C---:B------:R-:W-:Y:S02]  /*0260*/  ISETP.NE.OR P1, PT, R0.reuse, 0x1, !P5 ;  /* 0x000000010000780c */ /* 0x040fe40006f25670 */
[----:B------:R-:W-:-:S11]  /*0270*/  ISETP.NE.OR P0, PT, R0, 0x3, !P5 ;  /* 0x000000030000780c */ /* 0x000fd60006f05670 */
[----:B------:R-:W-:Y:S05]  /*0280*/  @P1 BRA `(.L_x_5) ;  /* 0x0000000000201947 */ /* 0x000fea0003800000 */
[----:B------:R-:W3:Y:S02]  /*0290*/  LDCU.64 UR6, c[0x0][0x348] ;  /* 0x00006900ff0677ac */ /* 0x000ee40008000a00 */
[----:B---3--:R-:W-:Y:S02]  /*02a0*/  UIADD3 UR10, UP1, UPT, UR6, 0x80, URZ ;  /* 0x00000080060a7890 */ /* 0x008fe4000ff3e0ff */
[----:B------:R-:W-:Y:S02]  /*02b0*/  UIADD3 UR6, UP0, UPT, UR6, 0x180, URZ ;  /* 0x0000018006067890 */ /* 0x000fe4000ff1e0ff */
[----:B------:R-:W-:Y:S02]  /*02c0*/  UIADD3.X UR11, UPT, UPT, URZ, UR7, URZ, UP1, !UPT ;  /* 0x00000007ff0b7290 */ /* 0x000fe40008ffe4ff */
[----:B------:R-:W-:-:S07]  /*02d0*/  UIADD3.X UR7, UPT, UPT, URZ, UR7, URZ, UP0, !UPT ;  /* 0x00000007ff077290 */ /* 0x000fce00087fe4ff */
[----:B------:R3:W-:Y:S02]  /*02e0*/  UTMACCTL.PF [UR10] ;  /* 0x000000000a0079b9 */ /* 0x0007e40008040000 */
[----:B------:R3:W-:Y:S02]  /*02f0*/  UTMACCTL.PF [UR6] ;  /* 0x00000000060079b9 */ /* 0x0007e40008040000 */
[----:B---3--:R-:W-:Y:S01]  /*0300*/  NOP ;  /* 0x0000000000007918 */ /* 0x008fe20000000000 */
.L_x_5:
[----:B------:R-:W-:Y:S05]  /*0310*/  BSYNC.RECONVERGENT B0 ;  /* 0x0000000000007941 */ /* 0x000fea0003800200 */
.L_x_4:
[----:B------:R-:W-:Y:S04]  /*0320*/  BSSY.RECONVERGENT B0, `(.L_x_6) ;  /* 0x000000a000007945 */ /* 0x000fe80003800200 */
        /* <DEDUP_REMOVED lines=9> */
.L_x_7:
[----:B------:R-:W-:Y:S05]  /*03c0*/  BSYNC.RECONVERGENT B0 ;  /* 0x0000000000007941 */ /* 0x000fea0003800200 */
.L_x_6:
[----:B------:R-:W3:Y:S01]  /*03d0*/  LDCU.64 UR6, c[0x0][0x888] ;  /* 0x00011100ff0677ac */ /* 0x000ee20008000a00 */
[----:B------:R-:W-:Y:S02]  /*03e0*/  UISETP.EQ.U32.AND UP1, UPT, UR4, URZ, UPT ;  /* 0x000000ff0400728c */ /* 0x000fe4000bf22070 */
[----:B------:R-:W-:Y:S02]  /*03f0*/  UPLOP3.LUT UP2, UPT, UPT, UPT, UPT, 0x80, 0x8 ;  /* 0x000000000008789c */ /* 0x000fe40003f4f070 */
[----:B---3--:R-:W-:-:S04]  /*0400*/  UISETP.NE.U32.AND UP0, UPT, UR6, URZ, UPT ;  /* 0x000000ff0600728c */ /* 0x008fc8000bf05070 */
[----:B------:R-:W-:-:S04]  /*0410*/  UISETP.NE.AND.EX UP0, UPT, UR7, URZ, UPT, UP0 ;  /* 0x000000ff0700728c */ /* 0x000fc8000bf05300 */
[----:B------:R-:W-:-:S04]  /*0420*/  UISETP.EQ.OR.EX UP3, UPT, UR5, URZ, !UP0, UP1 ;  /* 0x000000ff0500728c */ /* 0x000fc8000c762710 */
[----:B------:R-:W-:-:S05]  /*0430*/  UP2UR UR50, UPR, URZ, 0x8 ;  /* 0x00000008ff327883 */ /* 0x000fca0008000000 */
[----:B------:R-:W-:Y:S07]  /*0440*/  BRA.U !UP3, `(.L_x_8) ;  /* 0x000000010b207547 */ /* 0x000fee000b800000 */
[----:B------:R-:W-:Y:S01]  /*0450*/  UISETP.NE.U32.AND UP2, UPT, UR4, URZ, UPT ;  /* 0x000000ff0400728c */ /* 0x000fe2000bf45070 */
[----:B-----5:R-:W-:Y:S01]  /*0460*/  FSETP.NEU.AND P0, PT, R35, RZ, PT ;  /* 0x000000ff2300720b */ /* 0x020fe20003f0d000 */
[----:B------:R-:W-:Y:S02]  /*0470*/  USEL UR4, URZ, 0xffffffff, UP0 ;  /* 0xffffffffff047887 */ /* 0x000fe40008000000 */
[----:B------:R-:W-:-:S10]  /*0480*/  UISETP.NE.AND.EX UP2, UPT, UR5, URZ, UPT, UP2 ;  /* 0x000000ff0500728c */ /* 0x000fd4000bf45320 */
[----:B------:R-:W-:Y:S01]  /*0490*/  VOTEU.ANY UP1, P0 ;  /* 0x0000000000ff7886 */ /* 0x000fe20000020100 */
[----:B------:R-:W-:-:S04]  /*04a0*/  @!UP2 USEL UR4, URZ, 0xffffffff, UP1 ;  /* 0xffffffffff04a887 */ /* 0x000fc80008800000 */
[----:B------:R-:W-:-:S04]  /*04b0*/  ULOP3.LUT UR4, UR4, 0x1, URZ, 0xc0, !UPT ;  /* 0x0000000104047892 */ /* 0x000fc8000f8ec0ff */
[----:B------:R-:W-:-:S11]  /*04c0*/  UISETP.NE.U32.AND UP2, UPT, UR4, 0x1, UPT ;  /* 0x000000010400788c */ /* 0x000fd6000bf45070 */
.L_x_8:
[----:B-12---:R-:W1:Y:S01]  /*04d0*/  SHFL.IDX PT, R2, R69, RZ, 0x1f ;  /* 0x00001fff45027589 */ /* 0x006e6200000e0000 */
[----:B------:R-:W-:-:S04]  /*04e0*/  UISETP.NE.AND UP1, UPT, UR8, 0x2, UPT ;  /* 0x000000020800788c */ /* 0x000fc8000bf25270 */
[----:B------:R-:W-:Y:S01]  /*04f0*/  USEL UR6, URZ, 0x1, UP1 ;  /* 0x00000001ff067887 */ /* 0x000fe20008800000 */
[----:B-1----:R-:W-:-:S13]  /*0500*/  ISETP.NE.AND P0, PT, R2, RZ, PT ;  /* 0x000000ff0200720c */ /* 0x002fda0003f05270 */
[----:B------:R-:W-:Y:S05]  /*0510*/  @P0 BRA `(.L_x_9) ;  /* 0x0000000000480947 */ /* 0x000fea0003800000 */
[----:B------:R-:W1:Y:S01]  /*0520*/  S2UR UR5, SR_CgaCtaId ;  /* 0x00000000000579c3 */ /* 0x000e620000008800 */
[----:B------:R-:W-:Y:S01]  /*0530*/  UMOV UR7, 0x400 ;  /* 0x0000040000077882 */ /* 0x000fe20000000000 */
[----:B------:R-:W-:Y:S01]  /*0540*/  UMOV UR4, 0x1 ;  /* 0x0000000100047882 */ /* 0x000fe20000000000 */
[----:B------:R-:W-:Y:S01]  /*0550*/  ELECT P0, URZ, PT ;  /* 0x0000000000ff782f */ /* 0x000fe20003800000 */
[----:B------:R-:W-:-:S04]  /*0560*/  UIADD3 UR10, UPT, UPT, -UR4, 0x100000, URZ ;  /* 0x00100000040a7890 */ /* 0x000fc8000fffe1ff */
[----:B------:R-:W-:Y:S02]  /*0570*/  USHF.L.U32 UR11, UR10, 0xb, URZ ;  /* 0x0000000b0a0b7899 */ /* 0x000fe400080006ff */
[----:B------:R-:W-:Y:S02]  /*0580*/  USHF.L.U32 UR10, UR10, 0x1, URZ ;  /* 0x000000010a0a7899 */ /* 0x000fe400080006ff */
[----:B-1----:R-:W-:Y:S01]  /*0590*/  ULEA UR5, UR5, UR7, 0x18 ;  /* 0x0000000705057291 */ /* 0x002fe2000f8ec0ff */
[----:B------:R-:W1:Y:S11]  /*05a0*/  FENCE.VIEW.ASYNC.S ;  /* 0x00000000000073c6 */ /* 0x000e760000000000 */
[----:B-1----:R1:W2:Y:S01]  /*05b0*/  SYNCS.EXCH.64 URZ, [UR5], UR10 ;  /* 0x0000000a05ff75b2 */ /* 0x0022a20008000100 */
[----:B------:R1:W3:Y:S01]  /*05c0*/  SYNCS.EXCH.64 URZ, [UR5+0x20], UR10 ;  /* 0x0000200a05ff75b2 */ /* 0x0002e20008000100 */
[----:B------:R1:W4:Y:S01]  /*05d0*/  SYNCS.EXCH.64 URZ, [UR5+0x8], UR10 ;  /* 0x0000080a05ff75b2 */ /* 0x0003220008000100 */
[----:B------:R1:W1:Y:S01]  /*05e0*/  SYNCS.EXCH.64 URZ, [UR5+0x28], UR10 ;  /* 0x0000280a05ff75b2 */ /* 0x0002620008000100 */
[----:B------:R1:W1:Y:S01]  /*05f0*/  SYNCS.EXCH.64 URZ, [UR5+0x10], UR10 ;  /* 0x0000100a05ff75b2 */ /* 0x0002620008000100 */
[----:B------:R1:W1:Y:S01]  /*0600*/  SYNCS.EXCH.64 URZ, [UR5+0x30], UR10 ;  /* 0x0000300a05ff75b2 */ /* 0x0002620008000100 */
[----:B------:R1:W1:Y:S01]  /*0610*/  SYNCS.EXCH.64 URZ, [UR5+0x18], UR10 ;  /* 0x0000180a05ff75b2 */ /* 0x0002620008000100 */
[----:B------:R1:W1:Y:S01]  /*0620*/  SYNCS.EXCH.64 URZ, [UR5+0x38], UR10 ;  /* 0x0000380a05ff75b2 */ /* 0x0002620008000100 */
[----:B------:R-:W-:Y:S01]  /*0630*/  NOP ;  /* 0x0000000000007918 */ /* 0x000fe20000000000 */
.L_x_9:
[----:B------:R-:W2:Y:S01]  /*0640*/  SHFL.IDX PT, R2, R69, RZ, 0x1f ;  /* 0x00001fff45027589 */ /* 0x000ea200000e0000 */
[----:B------:R-:W-:Y:S01]  /*0650*/  NOP ;  /* 0x0000000000007918 */ /* 0x000fe20000000000 */
[----:B--2---:R-:W-:-:S13]  /*0660*/  ISETP.NE.AND P0, PT, R2, 0x1, PT ;  /* 0x000000010200780c */ /* 0x004fda0003f05270 */
[----:B------:R-:W-:Y:S05]  /*0670*/  @P0 BRA `(.L_x_10) ;  /* 0x0000000000580947 */ /* 0x000fea0003800000 */
[----:B------:R-:W2:Y:S01]  /*0680*/  S2UR UR7, SR_CgaCtaId ;  /* 0x00000000000779c3 */ /* 0x000ea20000008800 */
[----:B------:R-:W-:Y:S01]  /*0690*/  UMOV UR9, 0x400 ;  /* 0x0000040000097882 */ /* 0x000fe20000000000 */
[----:B-1----:R-:W-:Y:S01]  /*06a0*/  UMOV UR5, 0x20 ;  /* 0x0000002000057882 */ /* 0x002fe20000000000 */
[----:B------:R-:W-:Y:S01]  /*06b0*/  UMOV UR4, 0x80 ;  /* 0x0000008000047882 */ /* 0x000fe20000000000 */
[----:B------:R-:W-:-:S04]  /*06c0*/  UIADD3 UR10, UPT, UPT, -UR5, 0x100000, URZ ;  /* 0x00100000050a7890 */ /* 0x000fc8000fffe1ff */
[----:B------:R-:W-:Y:S02]  /*06d0*/  USHF.L.U32 UR11, UR10, 0xb, URZ ;  /* 0x0000000b0a0b7899 */ /* 0x000fe400080006ff */
[----:B------:R-:W-:Y:S02]  /*06e0*/  USHF.L.U32 UR10, UR10, 0x1, URZ ;  /* 0x000000010a0a7899 */ /* 0x000fe400080006ff */
[----:B------:R-:W-:-:S04]  /*06f0*/  UIADD3 UR4, UPT, UPT, -UR4, 0x100000, URZ ;  /* 0x0010000004047890 */ /* 0x000fc8000fffe1ff */
[----:B------:R-:W-:Y:S02]  /*0700*/  USHF.L.U32 UR5, UR4, 0xb, URZ ;  /* 0x0000000b04057899 */ /* 0x000fe400080006ff */
[----:B------:R-:W-:Y:S01]  /*0710*/  USHF.L.U32 UR4, UR4, 0x1, URZ ;  /* 0x0000000104047899 */ /* 0x000fe200080006ff */
[----:B------:R-:W-:Y:S01]  /*0720*/  ELECT P0, URZ, PT ;  /* 0x0000000000ff782f */ /* 0x000fe20003800000 */
[----:B--2---:R-:W-:Y:S01]  /*0730*/  ULEA UR7, UR7, UR9, 0x18 ;  /* 0x0000000907077291 */ /* 0x004fe2000f8ec0ff */
[----:B------:R-:W1:Y:S11]  /*0740*/  FENCE.VIEW.ASYNC.S ;  /* 0x00000000000073c6 */ /* 0x000e760000000000 */
[----:B-1----:R2:W1:Y:S01]  /*0750*/  SYNCS.EXCH.64 URZ, [UR7+0x40], UR10 ;  /* 0x0000400a07ff75b2 */ /* 0x0024620008000100 */
[----:B------:R2:W1:Y:S01]  /*0760*/  SYNCS.EXCH.64 URZ, [UR7+0x60], UR4 ;  /* 0x0000600407ff75b2 */ /* 0x0004620008000100 */
[----:B------:R2:W1:Y:S01]  /*0770*/  SYNCS.EXCH.64 URZ, [UR7+0x48], UR10 ;  /* 0x0000480a07ff75b2 */ /* 0x0004620008000100 */
[----:B------:R2:W1:Y:S01]  /*0780*/  SYNCS.EXCH.64 URZ, [UR7+0x68], UR4 ;  /* 0x0000680407ff75b2 */ /* 0x0004620008000100 */
[----:B------:R2:W1:Y:S01]  /*0790*/  SYNCS.EXCH.64 URZ, [UR7+0x50], UR10 ;  /* 0x0000500a07ff75b2 */ /* 0x0004620008000100 */
[----:B------:R2:W1:Y:S01]  /*07a0*/  SYNCS.EXCH.64 URZ, [UR7+0x70], UR4 ;  /* 0x0000700407ff75b2 */ /* 0x0004620008000100 */
[----:B------:R2:W1:Y:S01]  /*07b0*/  SYNCS.EXCH.64 URZ, [UR7+0x58], UR10 ;  /* 0x0000580a07ff75b2 */ /* 0x0004620008000100 */
[----:B------:R2:W1:Y:S02]  /*07c0*/  SYNCS.EXCH.64 URZ, [UR7+0x78], UR4 ;  /* 0x0000780407ff75b2 */ /* 0x0004640008000100 */
[----:B--2---:R-:W-:Y:S01]  /*07d0*/  NOP ;  /* 0x0000000000007918 */ /* 0x004fe20000000000 */
.L_x_10:
[----:B------:R-:W2:Y:S01]  /*07e0*/  SHFL.IDX PT, R2, R69, RZ, 0x1f ;  /* 0x00001fff45027589 */ /* 0x000ea200000e0000 */
[----:B------:R-:W-:Y:S01]  /*07f0*/  NOP ;  /* 0x0000000000007918 */ /* 0x000fe20000000000 */
[----:B--2---:R-:W-:-:S13]  /*0800*/  ISETP.NE.AND P0, PT, R2, 0x3, PT ;  /* 0x000000030200780c */ /* 0x004fda0003f05270 */
[----:B------:R-:W-:Y:S05]  /*0810*/  @P0 BRA `(.L_x_11) ;  /* 0x0000000000300947 */ /* 0x000fea0003800000 */
[----:B-1----:R-:W1:Y:S01]  /*0820*/  S2UR UR5, SR_CgaCtaId ;  /* 0x00000000000579c3 */ /* 0x002e620000008800 */
        /* <DEDUP_REMOVED lines=8> */
[----:B-1----:R2:W1:Y:S01]  /*08b0*/  SYNCS.EXCH.64 URZ, [UR5+0x80], UR10 ;  /* 0x0000800a05ff75b2 */ /* 0x0024620008000100 */
[----:B------:R2:W1:Y:S02]  /*08c0*/  SYNCS.EXCH.64 URZ, [UR5+0x88], UR10 ;  /* 0x0000880a05ff75b2 */ /* 0x0004640008000100 */
[----:B--2---:R-:W-:Y:S01]  /*08d0*/  NOP ;  /* 0x0000000000007918 */ /* 0x004fe20000000000 */
.L_x_11:
[----:B------:R-:W2:Y:S01]  /*08e0*/  SHFL.IDX PT, R2, R69, RZ, 0x1f ;  /* 0x00001fff45027589 */ /* 0x000ea200000e0000 */
[----:B------:R-:W-:Y:S01]  /*08f0*/  NOP ;  /* 0x0000000000007918 */ /* 0x000fe20000000000 */
[----:B--2---:R-:W-:-:S13]  /*0900*/  ISETP.NE.AND P0, PT, R2, 0x4, PT ;  /* 0x000000040200780c */ /* 0x004fda0003f05270 */
[----:B------:R-:W-:Y:S05]  /*0910*/  @P0 BRA `(.L_x_12) ;  /* 0x00000000004c0947 */ /* 0x000fea0003800000 */
[----:B-1----:R-:W1:Y:S01]  /*0920*/  S2UR UR5, SR_CgaCtaId ;  /* 0x00000000000579c3 */ /* 0x002e620000008800 */
[----:B------:R-:W-:Y:S01]  /*0930*/  UMOV UR9, 0x100 ;  /* 0x0000010000097882 */ /* 0x000fe20000000000 */
[----:B------:R-:W-:Y:S01]  /*0940*/  UMOV UR7, 0x400 ;  /* 0x0000040000077882 */ /* 0x000fe20000000000 */
[----:B------:R-:W-:Y:S01]  /*0950*/  USEL UR9, UR9, 0xe0, UP2 ;  /* 0x000000e009097887 */ /* 0x000fe20009000000 */
[----:B------:R-:W-:Y:S01]  /*0960*/  UMOV UR4, 0x1 ;  /* 0x0000000100047882 */ /* 0x000fe20000000000 */
[----:B------:R-:W-:Y:S01]  /*0970*/  ELECT P0, URZ, PT ;  /* 0x0000000000ff782f */ /* 0x000fe20003800000 */
[----:B------:R-:W-:-:S04]  /*0980*/  UIADD3 UR10, UPT, UPT, -UR4, 0x100000, URZ ;  /* 0x00100000040a7890 */ /* 0x000fc8000fffe1ff */
[----:B------:R-:W-:Y:S02]  /*0990*/  USHF.L.U32 UR11, UR10, 0xb, URZ ;  /* 0x0000000b0a0b7899 */ /* 0x000fe400080006ff */
[----:B------:R-:W-:Y:S02]  /*09a0*/  USHF.L.U32 UR10, UR10, 0x1, URZ ;  /* 0x000000010a0a7899 */ /* 0x000fe400080006ff */
[----:B------:R-:W-:-:S04]  /*09b0*/  UIADD3 UR12, UPT, UPT, -UR9, 0x100000, URZ ;  /* 0x00100000090c7890 */ /* 0x000fc8000fffe1ff */
[----:B------:R-:W-:Y:S02]  /*09c0*/  USHF.L.U32 UR13, UR12, 0xb, URZ ;  /* 0x0000000b0c0d7899 */ /* 0x000fe400080006ff */
[----:B------:R-:W-:Y:S02]  /*09d0*/  USHF.L.U32 UR12, UR12, 0x1, URZ ;  /* 0x000000010c0c7899 */ /* 0x000fe400080006ff */
[----:B-1----:R-:W-:Y:S01]  /*09e0*/  ULEA UR5, UR5, UR7, 0x18 ;  /* 0x0000000705057291 */ /* 0x002fe2000f8ec0ff */
[----:B------:R-:W1:Y:S11]  /*09f0*/  FENCE.VIEW.ASYNC.S ;  /* 0x00000000000073c6 */ /* 0x000e760000000000 */
[----:B-1----:R2:W1:Y:S01]  /*0a00*/  SYNCS.EXCH.64 URZ, [UR5+0x90], UR10 ;  /* 0x0000900a05ff75b2 */ /* 0x0024620008000100 */
[----:B------:R2:W1:Y:S01]  /*0a10*/  SYNCS.EXCH.64 URZ, [UR5+0xa0], UR12 ;  /* 0x0000a00c05ff75b2 */ /* 0x0004620008000100 */
[----:B------:R2:W1:Y:S01]  /*0a20*/  SYNCS.EXCH.64 URZ, [UR5+0x98], UR10 ;  /* 0x0000980a05ff75b2 */ /* 0x0004620008000100 */
[----:B------:R2:W1:Y:S02]  /*0a30*/  SYNCS.EXCH.64 URZ, [UR5+0xa8], UR12 ;  /* 0x0000a80c05ff75b2 */ /* 0x0004640008000100 */
[----:B--2---:R-:W-:Y:S01]  /*0a40*/  NOP ;  /* 0x0000000000007918 */ /* 0x004fe20000000000 */
.L_x_12:
        /* <DEDUP_REMOVED lines=26> */
.L_x_13:
        /* <DEDUP_REMOVED lines=18> */
.L_x_14:
[----:B-1----:R-:W1:Y:S01]  /*0d10*/  S2UR UR5, SR_CTAID.X ;  /* 0x00000000000579c3 */ /* 0x002e620000002500 */
[----:B------:R-:W-:-:S05]  /*0d20*/  CS2R.32 R63, SR_CgaSize ;  /* 0x00000000003f7805 */ /* 0x000fca0000008a00 */
[----:B------:R-:W-:-:S05]  /*0d30*/  IMAD R63, R63, -0xa0, RZ ;  /* 0xffffff603f3f7824 */ /* 0x000fca00078e02ff */
[----:B------:R-:W-:-:S14]  /*0d40*/  R2UR UR9, R63 ;  /* 0x000000003f0972ca */ /* 0x000fdc00000e0000 */
[----:B------:R-:W2:Y:S01]  /*0d50*/  LDCU UR9, c[0x0][UR9+0x2b0] ;  /* 0x00005600090977ac */ /* 0x000ea20008000800 */
[----:B------:R-:W-:Y:S01]  /*0d60*/  NOP ;  /* 0x0000000000007918 */ /* 0x000fe20000000000 */
[----:B------:R-:W-:-:S05]  /*0d70*/  CS2R.32 R63, SR_CgaSize ;  /* 0x00000000003f7805 */ /* 0x000fca0000008a00 */
[----:B------:R-:W-:-:S05]  /*0d80*/  IMAD R63, R63, -0xa0, RZ ;  /* 0xffffff603f3f7824 */ /* 0x000fca00078e02ff */
[----:B------:R-:W-:-:S14]  /*0d90*/  R2UR UR7, R63 ;  /* 0x000000003f0772ca */ /* 0x000fdc00000e0000 */
[----:B------:R-:W3:Y:S01]  /*0da0*/  LDCU UR7, c[0x0][UR7+0x2b4] ;  /* 0x00005680070777ac */ /* 0x000ee20008000800 */
[----:B------:R-:W4:Y:S08]  /*0db0*/  S2UR UR4, SR_CTAID.Y ;  /* 0x00000000000479c3 */ /* 0x000f300000002600 */
[----:B------:R-:W3:Y:S01]  /*0dc0*/  LDC R10, c[0x0][0xb24] ;  /* 0x0002c900ff0a7b82 */ /* 0x000ee20000000800 */
[----:B-1----:R-:W-:-:S02]  /*0dd0*/  I2FP.F32.U32 R63, UR5 ;  /* 0x00000005003f7c45 */ /* 0x002fc40008201000 */
[----:B------:R-:W-:-:S05]  /*0de0*/  CS2R.32 R3, SR_CgaSize ;  /* 0x0000000000037805 */ /* 0x000fca0000008a00 */
[----:B------:R-:W-:-:S06]  /*0df0*/  IMAD R3, R3, -0xa0, RZ ;  /* 0xffffff6003037824 */ /* 0x000fcc00078e02ff */
[----:B------:R-:W1:Y:S01]  /*0e00*/  LDC R3, c[0x0][R3+0x2a0] ;  /* 0x0000a80003037b82 */ /* 0x000e620000000800 */
[----:B------:R-:W-:Y:S01]  /*0e10*/  MOV R15, UR5 ;  /* 0x00000005000f7c02 */ /* 0x000fe20008000f00 */
[----:B--2---:R-:W-:Y:S01]  /*0e20*/  FMUL R63, R63, UR9 ;  /* 0x000000093f3f7c20 */ /* 0x004fe20008400000 */
[----:B----4-:R-:W-:Y:S02]  /*0e30*/  I2FP.F32.U32 R62, UR4 ;  /* 0x00000004003e7c45 */ /* 0x010fe40008201000 */
[----:B------:R-:W-:-:S05]  /*0e40*/  CS2R.32 R2, SR_CgaSize ;  /* 0x0000000000027805 */ /* 0x000fca0000008a00 */
[----:B------:R-:W-:-:S06]  /*0e50*/  IMAD R2, R2, -0xa0, RZ ;  /* 0xffffff6002027824 */ /* 0x000fcc00078e02ff */
[----:B------:R-:W2:Y:S01]  /*0e60*/  LDC R2, c[0x0][R2+0x2a4] ;  /* 0x0000a90002027b82 */ /* 0x000ea20000000800 */
[----:B------:R-:W-:Y:S01]  /*0e70*/  MOV R14, UR4 ;  /* 0x00000004000e7c02 */ /* 0x000fe20008000f00 */
[----:B------:R-:W4:Y:S01]  /*0e80*/  F2I.U32.TRUNC.NTZ R63, R63 ;  /* 0x0000003f003f7305 */ /* 0x000f22000020f000 */
[----:B---3--:R-:W-:-:S05]  /*0e90*/  FMUL R62, R62, UR7 ;  /* 0x000000073e3e7c20 */ /* 0x008fca0008400000 */
[----:B------:R-:W-:Y:S01]  /*0ea0*/  BAR.SYNC.DEFER_BLOCKING 0x0 ;  /* 0x0000000000007b1d */ /* 0x000fe20000010000 */
[----:B------:R-:W-:-:S05]  /*0eb0*/  ISETP.GE.AND P0, PT, R10, 0x1, PT ;  /* 0x000000010a00780c */ /* 0x000fca0003f06270 */
[----:B------:R-:W3:Y:S02]  /*0ec0*/  F2I.U32.TRUNC.NTZ R62, R62 ;  /* 0x0000003e003e7305 */ /* 0x000ee4000020f000 */
[----:B------:R-:W2:Y:S01]  /*0ed0*/  S2UR UR36, SR_CTAID.Z ;  /* 0x00000000002479c3 */ /* 0x000ea20000002700 */
[----:B----4-:R-:W-:-:S05]  /*0ee0*/  IADD3 R63, PT, PT, -R63, RZ, RZ ;  /* 0x000000ff3f3f7210 */ /* 0x010fca0007ffe1ff */
[----:B-1----:R-:W-:Y:S01]  /*0ef0*/  IMAD R63, R3, R63, UR5 ;  /* 0x00000005033f7e24 */ /* 0x002fe2000f8e023f */
[----:B---3--:R-:W-:-:S05]  /*0f00*/  IADD3 R62, PT, PT, -R62, RZ, RZ ;  /* 0x000000ff3e3e7210 */ /* 0x008fca0007ffe1ff */
[----:B--2---:R-:W-:Y:S01]  /*0f10*/  IMAD R62, R2, R62, UR4 ;  /* 0x00000004023e7e24 */ /* 0x004fe2000f8e023e */
[----:B------:R-:W-:Y:S06]  /*0f20*/  @!P0 BRA `(.L_x_15) ;  /* 0x0000000000b88947 */ /* 0x000fec0003800000 */
[----:B------:R-:W1:Y:S01]  /*0f30*/  LDC.64 R4, c[0x0][0xb18] ;  /* 0x0002c600ff047b82 */ /* 0x000e620000000a00 */
[----:B------:R-:W-:-:S07]  /*0f40*/  ISETP.NE.AND P0, PT, R10, 0x1, PT ;  /* 0x000000010a00780c */ /* 0x000fce0003f05270 */
[----:B------:R-:W2:Y:S08]  /*0f50*/  LDC R9, c[0x0][0xb0c] ;  /* 0x0002c300ff097b82 */ /* 0x000eb00000000800 */
[----:B------:R-:W3:Y:S08]  /*0f60*/  LDC R12, c[0x0][0x370] ;  /* 0x0000dc00ff0c7b82 */ /* 0x000ef00000000800 */
[----:B------:R-:W4:Y:S01]  /*0f70*/  LDC R11, c[0x0][0x374] ;  /* 0x0000dd00ff0b7b82 */ /* 0x000f220000000800 */
[----:B-1----:R-:W-:-:S07]  /*0f80*/  ISETP.NE.AND P1, PT, R4, 0x1, PT ;  /* 0x000000010400780c */ /* 0x002fce0003f25270 */
[----:B------:R-:W3:Y:S01]  /*0f90*/  LDC.64 R6, c[0x0][0xb10] ;  /* 0x0002c400ff067b82 */ /* 0x000ee20000000a00 */
[----:B--2---:R-:W-:-:S07]  /*0fa0*/  ISETP.NE.AND P2, PT, R9, 0x1, PT ;  /* 0x000000010900780c */ /* 0x004fce0003f45270 */
[----:B------:R-:W1:Y:S08]  /*0fb0*/  LDC R8, c[0x0][0xb20] ;  /* 0x0002c800ff087b82 */ /* 0x000e700000000800 */
[----:B------:R-:W2:Y:S01]  /*0fc0*/  LDC.64 R2, c[0x0][0xb28] ;  /* 0x0002ca00ff027b82 */ /* 0x000ea20000000a00 */
[----:B----4-:R-:W-:-:S04]  /*0fd0*/  IMAD.HI.U32 R13, R11, R5, RZ ;  /* 0x000000050b0d7227 */ /* 0x010fc800078e00ff */
[----:B------:R-:W-:-:S04]  /*0fe0*/  IMAD.HI.U32 R5, R14, R5, RZ ;  /* 0x000000050e057227 */ /* 0x000fc800078e00ff */
[----:B---3--:R-:W-:-:S05]  /*0ff0*/  IMAD.HI.U32 R16, R12, R6, RZ ;  /* 0x000000060c107227 */ /* 0x008fca00078e00ff */
[-C--:B------:R-:W-:Y:S01]  /*1000*/  @P2 SHF.R.U32.HI R12, RZ, R7.reuse, R16 ;  /* 0x00000007ff0c2219 */ /* 0x080fe20000011610 */
[----:B------:R-:W-:Y:S01]  /*1010*/  IMAD.HI.U32 R16, R15, R6, RZ ;  /* 0x000000060f107227 */ /* 0x000fe200078e00ff */
[-C--:B-1----:R-:W-:Y:S02]  /*1020*/  @P1 SHF.R.U32.HI R11, RZ, R8.reuse, R13 ;  /* 0x00000008ff0b1219 */ /* 0x082fe4000001160d */
[----:B------:R-:W-:Y:S02]  /*1030*/  SHF.R.U32.HI R5, RZ, R8, R5 ;  /* 0x00000008ff057219 */ /* 0x000fe40000011605 */
[----:B------:R-:W-:Y:S02]  /*1040*/  SHF.R.U32.HI R16, RZ, R7, R16 ;  /* 0x00000007ff107219 */ /* 0x000fe40000011610 */
[----:B------:R-:W-:Y:S01]  /*1050*/  SEL R5, R14, R5, !P1 ;  /* 0x000000050e057207 */ /* 0x000fe20004800000 */
[----:B--2---:R-:W-:Y:S01]  /*1060*/  IMAD.HI.U32 R13, R11, R2, RZ ;  /* 0x000000020b0d7227 */ /* 0x004fe200078e00ff */
[----:B------:R-:W-:-:S03]  /*1070*/  SEL R16, R15, R16, !P2 ;  /* 0x000000100f107207 */ /* 0x000fc60005000000 */
[----:B------:R-:W-:Y:S01]  /*1080*/  IMAD.HI.U32 R6, R12, R2, RZ ;  /* 0x000000020c067227 */ /* 0x000fe200078e00ff */
[----:B------:R-:W-:-:S04]  /*1090*/  @P0 SHF.R.U32.HI R11, RZ, R3, R13 ;  /* 0x00000003ff0b0219 */ /* 0x000fc8000001160d */
[----:B------:R-:W-:Y:S01]  /*10a0*/  @P0 SHF.R.U32.HI R12, RZ, R3, R6 ;  /* 0x00000003ff0c0219 */ /* 0x000fe20000011606 */
[----:B------:R-:W-:-:S04]  /*10b0*/  IMAD R11, R11, R10, RZ ;  /* 0x0000000a0b0b7224 */ /* 0x000fc800078e02ff */
[----:B------:R-:W-:Y:S01]  /*10c0*/  IMAD R6, R12, R10, RZ ;  /* 0x0000000a0c067224 */ /* 0x000fe200078e02ff */
[----:B------:R-:W-:-:S04]  /*10d0*/  ISETP.GE.AND P1, PT, R5, R11, PT ;  /* 0x0000000b0500720c */ /* 0x000fc80003f26270 */
[----:B------:R-:W-:Y:S01]  /*10e0*/  ISETP.GE.OR P1, PT, R16, R6, P1 ;  /* 0x000000061000720c */ /* 0x000fe20000f26670 */
[----:B------:R-:W-:-:S05]  /*10f0*/  IMAD.HI.U32 R6, R5, R2, RZ ;  /* 0x0000000205067227 */ /* 0x000fca00078e00ff */
[----:B------:R-:W-:-:S04]  /*1100*/  SHF.R.U32.HI R6, RZ, R3, R6 ;  /* 0x00000003ff067219 */ /* 0x000fc80000011606 */
[----:B------:R-:W-:-:S03]  /*1110*/  SEL R6, R5, R6, !P0 ;  /* 0x0000000605067207 */ /* 0x000fc60004000000 */
[----:B------:R-:W-:Y:S01]  /*1120*/  @!P1 IMAD.HI.U32 R7, R16, R2, RZ ;  /* 0x0000000210079227 */ /* 0x000fe200078e00ff */
[----:B------:R-:W-:-:S04]  /*1130*/  IADD3 R2, PT, PT, -R6, RZ, RZ ;  /* 0x000000ff06027210 */ /* 0x000fc80007ffe1ff */
[----:B------:R-:W-:Y:S01]  /*1140*/  @!P1 SHF.R.U32.HI R3, RZ, R3, R7 ;  /* 0x00000003ff039219 */ /* 0x000fe20000011607 */
[----:B------:R-:W-:Y:S01]  /*1150*/  IMAD R2, R10, R2, R5 ;  /* 0x000000020a027224 */ /* 0x000fe200078e0205 */
[----:B------:R-:W-:Y:S02]  /*1160*/  IADD3 R7, PT, PT, -R5, RZ, RZ ;  /* 0x000000ff05077210 */ /* 0x000fe40007ffe1ff */
[----:B------:R-:W-:-:S03]  /*1170*/  @!P1 SEL R3, R16, R3, !P0 ;  /* 0x0000000310039207 */ /* 0x000fc60004000000 */
[----:B------:R-:W-:Y:S02]  /*1180*/  IMAD R7, R4, R7, R14 ;  /* 0x0000000704077224 */ /* 0x000fe400078e020e */
[--C-:B------:R-:W-:Y:S02]  /*1190*/  @!P1 IMAD.IADD R6, R6, 0x1, -R3.reuse ;  /* 0x0000000106069824 */ /* 0x100fe400078e0a03 */
[----:B------:R-:W-:Y:S01]  /*11a0*/  @!P1 IMAD R3, R2, R12, R3 ;  /* 0x0000000c02039224 */ /* 0x000fe200078e0203 */
[----:B------:R-:W-:Y:S01]  /*11b0*/  IADD3 R2, PT, PT, -R16, RZ, RZ ;  /* 0x000000ff10027210 */ /* 0x000fe20007ffe1ff */
[----:B------:R-:W-:Y:S02]  /*11c0*/  @!P1 IMAD R5, R6, R10, R16 ;  /* 0x0000000a06059224 */ /* 0x000fe400078e0210 */
[----:B------:R-:W-:Y:S02]  /*11d0*/  @!P1 IMAD.MOV.U32 R16, RZ, RZ, R3 ;  /* 0x000000ffff109224 */ /* 0x000fe400078e0003 */
[----:B------:R-:W-:-:S02]  /*11e0*/  IMAD R2, R9, R2, R15 ;  /* 0x0000000209027224 */ /* 0x000fc400078e020f */
[----:B------:R-:W-:Y:S02]  /*11f0*/  IMAD R14, R5, R4, R7 ;  /* 0x00000004050e7224 */ /* 0x000fe400078e0207 */
[----:B------:R-:W-:Y:S02]  /*1200*/  IMAD R15, R16, R9, R2 ;  /* 0x00000009100f7224 */ /* 0x000fe400078e0202 */
.L_x_15:
[----:B------:R-:W1:Y:S01]  /*1210*/  LDCU UR4, c[0x0][0xb30] ;  /* 0x00016600ff0477ac */ /* 0x000e620008000800 */
[----:B------:R-:W2:Y:S08]  /*1220*/  S2UR UR37, SR_CgaCtaId ;  /* 0x00000000002579c3 */ /* 0x000eb00000008800 */
[----:B------:R-:W3:Y:S01]  /*1230*/  LDC R26, c[0x0][0xb24] ;  /* 0x0002c900ff1a7b82 */ /* 0x000ee20000000800 */
[----:B-1----:R-:W-:-:S09]  /*1240*/  UISETP.NE.AND UP1, UPT, UR4, 0x1, UPT ;  /* 0x000000010400788c */ /* 0x002fd2000bf25270 */
[----:B--2---:R-:W-:Y:S05]  /*1250*/  BRA.U UP1, `(.L_x_16) ;  /* 0x0000000101407547 */ /* 0x004fea000b800000 */
[----:B------:R-:W1:Y:S08]  /*1260*/  LDC.64 R4, c[0x0][0xb10] ;  /* 0x0002c400ff047b82 */ /* 0x000e700000000a00 */
[----:B------:R-:W2:Y:S08]  /*1270*/  LDC.64 R2, c[0x0][0xb18] ;  /* 0x0002c600ff027b82 */ /* 0x000eb00000000a00 */
[----:B------:R-:W4:Y:S08]  /*1280*/  LDC R6, c[0x0][0xb20] ;  /* 0x0002c800ff067b82 */ /* 0x000f300000000800 */
[----:B------:R-:W3:Y:S01]  /*1290*/  LDC R7, c[0x0][0xb0c] ;  /* 0x0002c300ff077b82 */ /* 0x000ee20000000800 */
[----:B-1----:R-:W-:-:S05]  /*12a0*/  IMAD.HI.U32 R4, R15, R4, RZ ;  /* 0x000000040f047227 */ /* 0x002fca00078e00ff */
[----:B------:R-:W-:Y:S01]  /*12b0*/  SHF.R.U32.HI R4, RZ, R5, R4 ;  /* 0x00000005ff047219 */ /* 0x000fe20000011604 */
[----:B--2---:R-:W-:Y:S01]  /*12c0*/  IMAD.HI.U32 R3, R14, R3, RZ ;  /* 0x000000030e037227 */ /* 0x004fe200078e00ff */
[----:B------:R-:W-:-:S04]  /*12d0*/  ISETP.NE.AND P0, PT, R2, 0x1, PT ;  /* 0x000000010200780c */ /* 0x000fc80003f05270 */
[----:B----4-:R-:W-:-:S04]  /*12e0*/  SHF.R.U32.HI R3, RZ, R6, R3 ;  /* 0x00000006ff037219 */ /* 0x010fc80000011603 */
[----:B------:R-:W-:Y:S02]  /*12f0*/  SEL R3, R14, R3, !P0 ;  /* 0x000000030e037207 */ /* 0x000fe40004000000 */
[----:B---3--:R-:W-:-:S04]  /*1300*/  ISETP.NE.AND P1, PT, R7, 0x1, PT ;  /* 0x000000010700780c */ /* 0x008fc80003f25270 */
[----:B------:R-:W-:-:S05]  /*1310*/  SEL R4, R15, R4, !P1 ;  /* 0x000000040f047207 */ /* 0x000fca0004800000 */
[----:B------:R-:W-:Y:S02]  /*1320*/  IMAD.IADD R5, R3, 0x1, -R4 ;  /* 0x0000000103057824 */ /* 0x000fe400078e0a04 */
[----:B------:R-:W-:Y:S02]  /*1330*/  IMAD.IADD R3, R4, 0x1, -R3 ;  /* 0x0000000104037824 */ /* 0x000fe400078e0a03 */
[----:B------:R-:W-:Y:S02]  /*1340*/  IMAD R15, R5, R7, R15 ;  /* 0x00000007050f7224 */ /* 0x000fe400078e020f */
[----:B------:R-:W-:-:S07]  /*1350*/  IMAD R14, R3, R2, R14 ;  /* 0x00000002030e7224 */ /* 0x000fce00078e020e */
.L_x_16:
[----:B------:R-:W-:Y:S01]  /*1360*/  BAR.SYNC.DEFER_BLOCKING 0x0 ;  /* 0x0000000000007b1d */ /* 0x000fe20000010000 */
[----:B------:R-:W-:Y:S01]  /*1370*/  UISETP.NE.AND UP1, UPT, UR8, 0x2, UPT ;  /* 0x000000020800788c */ /* 0x000fe2000bf25270 */
[----:B------:R-:W-:Y:S02]  /*1380*/  ISETP.NE.OR P5, PT, R0, 0x2, !P5 ;  /* 0x000000020000780c */ /* 0x000fe40006fa5670 */
[----:B------:R-:W-:-:S06]  /*1390*/  LOP3.LUT R2, R76, 0x1f, RZ, 0xc0, !PT ;  /* 0x0000001f4c027812 */ /* 0x000fcc00078ec0ff */
[----:B------:R-:W-:Y:S05]  /*13a0*/  BRA.U UP1, `(.L_x_17) ;  /* 0x00000011015c7547 */ /* 0x000fea000b800000 */
[----:B------:R-:W1:Y:S01]  /*13b0*/  LDCU UR13, c[0x0][0x38c] ;  /* 0x00007180ff0d77ac */ /* 0x000e620008000800 */
[----:B------:R-:W2:Y:S01]  /*13c0*/  LDC R8, c[0x0][0x370] ;  /* 0x0000dc00ff087b82 */ /* 0x000ea20000000800 */
[----:B------:R-:W-:Y:S01]  /*13d0*/  PLOP3.LUT P1, PT, PT, PT, UP2, 0x80, 0x8 ;  /* 0x000000000008781c */ /* 0x000fe20003f2f028 */
[----:B------:R-:W-:Y:S01]  /*13e0*/  IMAD.MOV.U32 R17, RZ, RZ, 0x1 ;  /* 0x00000001ff117424 */ /* 0x000fe200078e00ff */
[----:B------:R-:W-:Y:S01]  /*13f0*/  ISETP.EQ.OR P4, PT, R2, RZ, P5 ;  /* 0x000000ff0200720c */ /* 0x000fe20002f82670 */
[----:B------:R-:W-:Y:S01]  /*1400*/  IMAD.MOV.U32 R16, RZ, RZ, RZ ;  /* 0x000000ffff107224 */ /* 0x000fe200078e00ff */
[----:B------:R-:W-:Y:S02]  /*1410*/  PLOP3.LUT P1, PT, P1, PT, PT, 0x8, 0x80 ;  /* 0x000000000080781c */ /* 0x000fe40000f2e170 */
[----:B------:R-:W-:Y:S01]  /*1420*/  CS2R R12, SRZ ;  /* 0x00000000000c7805 */ /* 0x000fe2000001ff00 */
[----:B------:R-:W-:Y:S01]  /*1430*/  IMAD.MOV.U32 R11, RZ, RZ, 0x1 ;  /* 0x00000001ff0b7424 */ /* 0x000fe200078e00ff */
[----:B------:R-:W4:Y:S01]  /*1440*/  LDC R0, c[0x0][0x374] ;  /* 0x0000dd00ff007b82 */ /* 0x000f220000000800 */
[----:B------:R-:W2:Y:S01]  /*1450*/  LDCU.64 UR22, c[0x0][0x348] ;  /* 0x00006900ff1677ac */ /* 0x000ea20008000a00 */
[----:B------:R-:W-:Y:S01]  /*1460*/  UMOV UR6, URZ ;  /* 0x000000ff00067c82 */ /* 0x000fe20008000000 */
[----:B-1----:R-:W-:-:S04]  /*1470*/  UIADD3 UR5, UPT, UPT, UR13, 0x1f, URZ ;  /* 0x0000001f0d057890 */ /* 0x002fc8000fffe0ff */
[----:B------:R-:W-:-:S04]  /*1480*/  USHF.R.S32.HI UR4, URZ, 0x1f, UR5 ;  /* 0x0000001fff047899 */ /* 0x000fc80008011405 */
[----:B------:R-:W-:-:S04]  /*1490*/  ULEA.HI UR4, UR4, UR5, URZ, 0x5 ;  /* 0x0000000504047291 */ /* 0x000fc8000f8f28ff */
[----:B------:R-:W-:Y:S02]  /*14a0*/  USHF.R.S32.HI UR15, URZ, 0x5, UR4 ;  /* 0x00000005ff0f7899 */ /* 0x000fe40008011404 */
[----:B------:R-:W-:Y:S02]  /*14b0*/  UIADD3 UR4, UPT, UPT, UR13, -0x1, URZ ;  /* 0xffffffff0d047890 */ /* 0x000fe4000fffe0ff */
[----:B------:R-:W-:Y:S02]  /*14c0*/  UISETP.LT.U32.AND UP0, UPT, UR15, 0x4, UPT ;  /* 0x000000040f00788c */ /* 0x000fe4000bf01070 */
[----:B------:R-:W-:Y:S02]  /*14d0*/  UISETP.GE.U32.AND UP1, UPT, UR4, -0x3f, UPT ;  /* 0xffffffc10400788c */ /* 0x000fe4000bf26070 */
[----:B------:R-:W-:Y:S02]  /*14e0*/  USEL UR14, UR15, 0x4, UP0 ;  /* 0x000000040f0e7887 */ /* 0x000fe40008000000 */
[----:B------:R-:W-:-:S02]  /*14f0*/  UIADD3 UR13, UPT, UPT, UR13, 0x3e, URZ ;  /* 0x0000003e0d0d7890 */ /* 0x000fc4000fffe0ff */
[----:B------:R-:W-:Y:S02]  /*1500*/  UIADD3 UR5, UPT, UPT, UR14, -0x1, URZ ;  /* 0xffffffff0e057890 */ /* 0x000fe4000fffe0ff */
[----:B------:R-:W-:-:S03]  /*1510*/  UIADD3 UR7, UPT, UPT, UR15, -UR14, URZ ;  /* 0x8000000e0f077290 */ /* 0x000fc6000fffe0ff */
[----:B------:R-:W-:-:S04]  /*1520*/  @UP1 UIADD3 UR5, UPT, UPT, UR14, URZ, URZ ;  /* 0x000000ff0e051290 */ /* 0x000fc8000fffe0ff */
[----:B--2---:R-:W-:-:S12]  /*1530*/  UIADD3 UR5, UPT, UPT, UR5, 0x1, URZ ;  /* 0x0000000105057890 */ /* 0x004fd8000fffe0ff */
.L_x_35:
[----:B------:R-:W-:Y:S01]  /*1540*/  UISETP.NE.AND UP0, UPT, UR37, URZ, UPT ;  /* 0x000000ff2500728c */ /* 0x000fe2000bf05270 */
[----:B------:R-:W1:Y:S08]  /*1550*/  S2UR UR37, SR_CgaCtaId ;  /* 0x00000000002579c3 */ /* 0x000e700000008800 */
[----:B------:R-:W-:Y:S05]  /*1560*/  BRA.U UP0, `(.L_x_18) ;  /* 0x0000000100347547 */ /* 0x000fea000b800000 */
[----:B------:R-:W2:Y:S01]  /*1570*/  S2R R2, SR_CgaCtaId ;  /* 0x0000000000027919 */ /* 0x000ea20000008800 */
[----:B------:R-:W-:-:S04]  /*1580*/  MOV R3, 0x400 ;  /* 0x0000040000037802 */ /* 0x000fc80000000f00 */
[----:B--2---:R-:W-:Y:S02]  /*1590*/  LEA R2, R2, R3, 0x18 ;  /* 0x0000000302027211 */ /* 0x004fe400078ec0ff */
[----:B------:R-:W-:-:S03]  /*15a0*/  SHF.L.U32 R3, R11, 0x1f, RZ ;  /* 0x0000001f0b037819 */ /* 0x000fc600000006ff */
[----:B------:R-:W-:-:S04]  /*15b0*/  IMAD R2, R12, 0x8, R2 ;  /* 0x000000080c027824 */ /* 0x000fc800078e0202 */
[----:B------:R-:W2:Y:S02]  /*15c0*/  SYNCS.PHASECHK.TRANS64.TRYWAIT P0, [R2+URZ+0x100], R3 ;  /* 0x00010003020075a7 */ /* 0x000ea400080011ff */
[----:B--2---:R-:W-:Y:S05]  /*15d0*/  @!P0 BRA `(.L_x_19) ;  /* 0x0000009800408947 */ /* 0x004fea0003800000 */
.L_x_167:
[----:B------:R-:W-:Y:S01]  /*15e0*/  VIADD R12, R12, 0x1 ;  /* 0x000000010c0c7836 */ /* 0x000fe20000000000 */
[----:B------:R2:W-:Y:S04]  /*15f0*/  SYNCS.ARRIVE.TRANS64.A1T0 RZ, [R2+URZ+0xf0], RZ ;  /* 0x0000f0ff02ff79a7 */ /* 0x0005e800081000ff */
[----:B------:R-:W-:-:S04]  /*1600*/  ISETP.NE.AND P0, PT, R12, 0x2, PT ;  /* 0x000000020c00780c */ /* 0x000fc80003f05270 */
[----:B------:R-:W-:Y:S02]  /*1610*/  SEL R12, R12, RZ, P0 ;  /* 0x000000ff0c0c7207 */ /* 0x000fe40000000000 */
[----:B--2---:R-:W-:-:S04]  /*1620*/  SEL R2, RZ, 0x1, P0 ;  /* 0x00000001ff027807 */ /* 0x004fc80000000000 */
[----:B------:R-:W-:-:S07]  /*1630*/  LOP3.LUT R11, R11, R2, RZ, 0x3c, !PT ;  /* 0x000000020b0b7212 */ /* 0x000fce00078e3cff */
.L_x_18:
[----:B------:R-:W-:Y:S01]  /*1640*/  UMOV UR4, 0x400 ;  /* 0x0000040000047882 */ /* 0x000fe20000000000 */
[----:B------:R-:W-:Y:S01]  /*1650*/  SHF.L.U32 R2, R17, 0x1f, RZ ;  /* 0x0000001f11027819 */ /* 0x000fe200000006ff */
[----:B-1----:R-:W-:Y:S01]  /*1660*/  ULEA UR4, UR37, UR4, 0x18 ;  /* 0x0000000425047291 */ /* 0x002fe2000f8ec0ff */
[----:B------:R-:W-:Y:S01]  /*1670*/  R2UR UR35, R15 ;  /* 0x000000000f2372ca */ /* 0x000fe200000e0000 */
[----:B------:R-:W-:Y:S01]  /*1680*/  UISETP.GE.U32.AND UP0, UPT, UR13, 0x3f, UPT ;  /* 0x0000003f0d00788c */ /* 0x000fe2000bf06070 */
[----:B------:R-:W-:Y:S01]  /*1690*/  R2UR UR11, R14 ;  /* 0x000000000e0b72ca */ /* 0x000fe200000e0000 */
[----:B------:R-:W-:Y:S01]  /*16a0*/  ULEA UR8, UR6, UR4, 0x3 ;  /* 0x0000000406087291 */ /* 0x000fe2000f8e18ff */
[----:B------:R-:W-:-:S08]  /*16b0*/  UMOV UR24, URZ ;  /* 0x000000ff00187c82 */ /* 0x000fd00008000000 */
[----:B------:R1:W2:Y:S01]  /*16c0*/  SYNCS.PHASECHK.TRANS64.TRYWAIT P0, [UR8+0x20], R2 ;  /* 0x00002002ff0075a7 */ /* 0x0002a20008001108 */
[----:B------:R-:W-:Y:S02]  /*16d0*/  USHF.L.U32 UR35, UR35, 0x6, URZ ;  /* 0x0000000623237899 */ /* 0x000fe400080006ff */
[----:B------:R-:W-:Y:S01]  /*16e0*/  USHF.L.U32 UR11, UR11, 0x8, URZ ;  /* 0x000000080b0b7899 */ /* 0x000fe200080006ff */
[----:B------:R-:W-:Y:S11]  /*16f0*/  BRA.U !UP0, `(.L_x_20) ;  /* 0x0000000108a87547 */ /* 0x000ff6000b800000 */
[----:B------:R-:W-:Y:S01]  /*1700*/  UMOV UR16, URZ ;  /* 0x000000ff00107c82 */ /* 0x000fe20008000000 */
[----:B------:R-:W-:-:S05]  /*1710*/  UMOV UR17, UR6 ;  /* 0x0000000600117c82 */ /* 0x000fca0008000000 */
.L_x_25:
[----:B-1----:R-:W-:Y:S01]  /*1720*/  ULEA UR33, UR17, UR4, 0x3 ;  /* 0x0000000411217291 */ /* 0x002fe2000f8e18ff */
[----:B--2---:R-:W-:Y:S01]  /*1730*/  @!P5 MOV R3, 0xa000 ;  /* 0x0000a0000003d802 */ /* 0x004fe20000000f00 */
[----:B--2---:R-:W-:Y:S10]  /*1740*/  @P0 BRA `(.L_x_21) ;  /* 0x00000000000c0947 */ /* 0x004ff40003800000 */
[----:B------:R-:W-:-:S04]  /*1750*/  SHF.L.U32 R4, R17, 0x1f, RZ ;  /* 0x0000001f11047819 */ /* 0x000fc800000006ff */
[----:B------:R-:W2:Y:S02]  /*1760*/  SYNCS.PHASECHK.TRANS64.TRYWAIT P0, [UR33+0x20], R4 ;  /* 0x00002004ff0075a7 */ /* 0x000ea40008001121 */
[----:B--2---:R-:W-:Y:S05]  /*1770*/  @!P0 BRA `(.L_x_22) ;  /* 0x0000009400ec8947 */ /* 0x004fea0003800000 */
.L_x_21:
[----:B------:R2:W-:Y:S01]  /*1780*/  @!P5 SYNCS.ARRIVE.TRANS64 RZ, [UR33], R3 ;  /* 0x00000003ffffd9a7 */ /* 0x0005e20008000021 */
[----:B------:R-:W-:Y:S04]  /*1790*/  BSSY.RECONVERGENT B0, `(.L_x_23) ;  /* 0x0000003000007945 */ /* 0x000fe80003800200 */
[----:B------:R-:W-:Y:S05]  /*17a0*/  @P4 BRA `(.L_x_24) ;  /* 0x0000000000044947 */ /* 0x000fea0003800000 */
[----:B------:R-:W-:Y:S05]  /*17b0*/  BPT.TRAP 0x1 ;  /* 0x000000040000795c */ /* 0x000fea0000300000 */
.L_x_24:
[----:B------:R-:W-:Y:S05]  /*17c0*/  BSYNC.RECONVERGENT B0 ;  /* 0x0000000000007941 */ /* 0x000fea0003800200 */
.L_x_23:
[----:B------:R-:W-:Y:S02]  /*17d0*/  UIADD3 UR6, UPT, UPT, UR17, 0x1, URZ ;  /* 0x0000000111067890 */ /* 0x000fe4000fffe0ff */
[----:B------:R-:W-:Y:S02]  /*17e0*/  ULEA UR32, UR17, UR4, 0xd ;  /* 0x0000000411207291 */ /* 0x000fe4000f8e68ff */
[----:B------:R-:W-:Y:S02]  /*17f0*/  UISETP.NE.AND UP0, UPT, UR6, 0x4, UPT ;  /* 0x000000040600788c */ /* 0x000fe4000bf05270 */
[----:B------:R-:W-:Y:S02]  /*1800*/  UIADD3 UR26, UP1, UPT, UR22, 0x80, URZ ;  /* 0x00000080161a7890 */ /* 0x000fe4000ff3e0ff */
[----:B------:R-:W-:Y:S02]  /*1810*/  USEL UR9, URZ, 0x1, UP0 ;  /* 0x00000001ff097887 */ /* 0x000fe40008000000 */
[----:B------:R-:W-:-:S02]  /*1820*/  USEL UR6, UR6, URZ, UP0 ;  /* 0x000000ff06067287 */ /* 0x000fc40008000000 */
[----:B------:R-:W-:Y:S02]  /*1830*/  UIADD3 UR20, UP0, UPT, UR22, 0x180, URZ ;  /* 0x0000018016147890 */ /* 0x000fe4000ff1e0ff */
[----:B------:R-:W-:Y:S01]  /*1840*/  ULEA UR8, UR6, UR4, 0x3 ;  /* 0x0000000406087291 */ /* 0x000fe2000f8e18ff */
[----:B------:R-:W-:Y:S01]  /*1850*/  LOP3.LUT R17, R17, UR9, RZ, 0x3c, !PT ;  /* 0x0000000911117c12 */ /* 0x000fe2000f8e3cff */
[----:B------:R-:W-:Y:S02]  /*1860*/  USHF.L.U32 UR34, UR16, 0x5, URZ ;  /* 0x0000000510227899 */ /* 0x000fe400080006ff */
[----:B------:R-:W-:Y:S01]  /*1870*/  UIADD3.X UR27, UPT, UPT, URZ, UR23, URZ, UP1, !UPT ;  /* 0x00000017ff1b7290 */ /* 0x000fe20008ffe4ff */
[----:B-1----:R-:W-:Y:S01]  /*1880*/  SHF.L.U32 R2, R17, 0x1f, RZ ;  /* 0x0000001f11027819 */ /* 0x002fe200000006ff */
[----:B------:R-:W-:Y:S02]  /*1890*/  UIADD3 UR32, UPT, UPT, UR32, 0x8800, URZ ;  /* 0x0000880020207890 */ /* 0x000fe4000fffe0ff */
[----:B------:R-:W-:Y:S01]  /*18a0*/  UIADD3.X UR21, UPT, UPT, URZ, UR23, URZ, UP0, !UPT ;  /* 0x00000017ff157290 */ /* 0x000fe200087fe4ff */
[----:B------:R1:W1:Y:S01]  /*18b0*/  SYNCS.PHASECHK.TRANS64.TRYWAIT P0, [UR8+0x20], R2 ;  /* 0x00002002ff0075a7 */ /* 0x0002620008001108 */
[----:B------:R-:W-:Y:S01]  /*18c0*/  ULEA UR8, UR17, UR4, 0xf ;  /* 0x0000000411087291 */ /* 0x000fe2000f8e78ff */
[----:B------:R-:W-:Y:S01]  /*18d0*/  UMOV UR18, 0x0 ;  /* 0x0000000000127882 */ /* 0x000fe20000000000 */
[----:B------:R-:W-:-:S02]  /*18e0*/  UMOV UR19, 0x10000000 ;  /* 0x1000000000137882 */ /* 0x000fc40000000000 */
[----:B------:R-:W-:Y:S01]  /*18f0*/  UIADD3 UR8, UPT, UPT, UR8, 0x10800, URZ ;  /* 0x0001080008087890 */ /* 0x000fe2000fffe0ff */
[----:B------:R1:W-:Y:S01]  /*1900*/  UTMALDG.3D [UR32], [UR26], desc[UR18] ;  /* 0x000012201a0075b4 */ /* 0x0003e20008011000 */
[----:B------:R-:W-:Y:S01]  /*1910*/  UMOV UR12, UR36 ;  /* 0x00000024000c7c82 */ /* 0x000fe20008000000 */
[----:B------:R-:W-:Y:S01]  /*1920*/  UMOV UR9, UR33 ;  /* 0x0000002100097c82 */ /* 0x000fe20008000000 */
[----:B------:R-:W-:Y:S01]  /*1930*/  UMOV UR10, UR34 ;  /* 0x00000022000a7c82 */ /* 0x000fe20008000000 */
[----:B------:R-:W-:Y:S01]  /*1940*/  UIADD3 UR16, UPT, UPT, UR16, 0x1, URZ ;  /* 0x0000000110107890 */ /* 0x000fe2000fffe0ff */
[----:B------:R-:W-:Y:S01]  /*1950*/  UMOV UR24, UR5 ;  /* 0x0000000500187c82 */ /* 0x000fe20008000000 */
[----:B------:R-:W-:Y:S02]  /*1960*/  UMOV UR17, UR6 ;  /* 0x0000000600117c82 */ /* 0x000fe40008000000 */
[----:B------:R1:W-:Y:S01]  /*1970*/  UTMALDG.3D [UR8], [UR20], desc[UR18] ;  /* 0x00001208140075b4 */ /* 0x0003e20008011000 */
[----:B------:R-:W-:-:S09]  /*1980*/  UISETP.NE.AND UP0, UPT, UR16, UR5, UPT ;  /* 0x000000051000728c */ /* 0x000fd2000bf05270 */
[----:B------:R-:W-:Y:S05]  /*1990*/  BRA.U UP0, `(.L_x_25) ;  /* 0xfffffffd00607547 */ /* 0x000fea000b83ffff */
.L_x_20:
[----:B-1----:R-:W-:Y:S01]  /*19a0*/  ULEA UR8, UR6, UR4, 0x3 ;  /* 0x0000000406087291 */ /* 0x002fe2000f8e18ff */
[----:B------:R-:W-:Y:S01]  /*19b0*/  SHF.L.U32 R2, R17, 0x1f, RZ ;  /* 0x0000001f11027819 */ /* 0x000fe200000006ff */
[----:B------:R-:W-:Y:S01]  /*19c0*/  @!P1 SYNCS.ARRIVE.TRANS64.A1T0 RZ, [UR4+0x88], RZ ;  /* 0x000088ffffff99a7 */ /* 0x000fe20008100004 */
[----:B------:R-:W-:-:S06]  /*19d0*/  UISETP.GT.AND UP0, UPT, UR15, UR14, UPT ;  /* 0x0000000e0f00728c */ /* 0x000fcc000bf04270 */
[----:B--2---:R1:W2:Y:S03]  /*19e0*/  SYNCS.PHASECHK.TRANS64.TRYWAIT P0, [UR8+0x20], R2 ;  /* 0x00002002ff0075a7 */ /* 0x0042a60008001108 */
[----:B------:R-:W-:Y:S05]  /*19f0*/  BRA.U !UP0, `(.L_x_26) ;  /* 0x0000000108ac7547 */ /* 0x000fea000b800000 */
[----:B------:R-:W-:Y:S01]  /*1a00*/  UIADD3 UR21, UPT, UPT, UR7, UR24, URZ ;  /* 0x0000001807157290 */ /* 0x000fe2000fffe0ff */
[----:B------:R-:W-:-:S11]  /*1a10*/  UMOV UR25, UR6 ;  /* 0x0000000600197c82 */ /* 0x000fd60008000000 */
.L_x_31:
[----:B-1----:R-:W-:Y:S01]  /*1a20*/  ULEA UR17, UR25, UR4, 0x3 ;  /* 0x0000000419117291 */ /* 0x002fe2000f8e18ff */
[----:B--2---:R-:W-:Y:S01]  /*1a30*/  @!P5 MOV R3, 0xa000 ;  /* 0x0000a0000003d802 */ /* 0x004fe20000000f00 */
[----:B--2---:R-:W-:Y:S10]  /*1a40*/  @P0 BRA `(.L_x_27) ;  /* 0x00000000000c0947 */ /* 0x004ff40003800000 */
[----:B------:R-:W-:-:S04]  /*1a50*/  SHF.L.U32 R4, R17, 0x1f, RZ ;  /* 0x0000001f11047819 */ /* 0x000fc800000006ff */
[----:B------:R-:W2:Y:S02]  /*1a60*/  SYNCS.PHASECHK.TRANS64.TRYWAIT P0, [UR17+0x20], R4 ;  /* 0x00002004ff0075a7 */ /* 0x000ea40008001111 */
[----:B--2---:R-:W-:Y:S05]  /*1a70*/  @!P0 BRA `(.L_x_28) ;  /* 0x0000009400448947 */ /* 0x004fea0003800000 */
.L_x_27:
[----:B------:R2:W-:Y:S01]  /*1a80*/  @!P5 SYNCS.ARRIVE.TRANS64 RZ, [UR17], R3 ;  /* 0x00000003ffffd9a7 */ /* 0x0005e20008000011 */
[----:B------:R-:W-:Y:S04]  /*1a90*/  BSSY.RECONVERGENT B0, `(.L_x_29) ;  /* 0x0000003000007945 */ /* 0x000fe80003800200 */
[----:B------:R-:W-:Y:S05]  /*1aa0*/  @P4 BRA `(.L_x_30) ;  /* 0x0000000000044947 */ /* 0x000fea0003800000 */
[----:B------:R-:W-:Y:S05]  /*1ab0*/  BPT.TRAP 0x1 ;  /* 0x000000040000795c */ /* 0x000fea0000300000 */
.L_x_30:
[----:B------:R-:W-:Y:S05]  /*1ac0*/  BSYNC.RECONVERGENT B0 ;  /* 0x0000000000007941 */ /* 0x000fea0003800200 */
.L_x_29:
        /* <DEDUP_REMOVED lines=10> */
[----:B------:R-:W-:Y:S01]  /*1b70*/  UIADD3 UR16, UPT, UPT, UR16, 0x8800, URZ ;  /* 0x0000880010107890 */ /* 0x000fe2000fffe0ff */
[----:B-1----:R-:W-:Y:S01]  /*1b80*/  SHF.L.U32 R2, R17, 0x1f, RZ ;  /* 0x0000001f11027819 */ /* 0x002fe200000006ff */
[----:B------:R-:W-:Y:S02]  /*1b90*/  UIADD3.X UR31, UPT, UPT, URZ, UR23, URZ, UP1, !UPT ;  /* 0x00000017ff1f7290 */ /* 0x000fe40008ffe4ff */
[----:B------:R-:W-:Y:S01]  /*1ba0*/  UIADD3.X UR29, UPT, UPT, URZ, UR23, URZ, UP0, !UPT ;  /* 0x00000017ff1d7290 */ /* 0x000fe200087fe4ff */
[----:B------:R1:W1:Y:S01]  /*1bb0*/  SYNCS.PHASECHK.TRANS64.TRYWAIT P0, [UR8+0x20], R2 ;  /* 0x00002002ff0075a7 */ /* 0x0002620008001108 */
[----:B------:R-:W-:Y:S01]  /*1bc0*/  ULEA UR8, UR25, UR4, 0xf ;  /* 0x0000000419087291 */ /* 0x000fe2000f8e78ff */
[----:B------:R-:W-:Y:S01]  /*1bd0*/  UMOV UR26, 0x0 ;  /* 0x00000000001a7882 */ /* 0x000fe20000000000 */
[----:B------:R-:W-:-:S02]  /*1be0*/  UMOV UR27, 0x10000000 ;  /* 0x10000000001b7882 */ /* 0x000fc40000000000 */
[----:B------:R-:W-:Y:S01]  /*1bf0*/  UIADD3 UR8, UPT, UPT, UR8, 0x10800, URZ ;  /* 0x0001080008087890 */ /* 0x000fe2000fffe0ff */
[----:B------:R-:W-:Y:S01]  /*1c00*/  UMOV UR19, UR35 ;  /* 0x0000002300137c82 */ /* 0x000fe20008000000 */
[----:B------:R-:W-:Y:S01]  /*1c10*/  UMOV UR20, UR36 ;  /* 0x0000002400147c82 */ /* 0x000fe20008000000 */
[----:B------:R-:W-:Y:S01]  /*1c20*/  UMOV UR12, UR36 ;  /* 0x00000024000c7c82 */ /* 0x000fe20008000000 */
[----:B------:R-:W-:Y:S01]  /*1c30*/  UMOV UR9, UR17 ;  /* 0x0000001100097c82 */ /* 0x000fe20008000000 */
[----:B------:R-:W-:Y:S01]  /*1c40*/  UMOV UR10, UR18 ;  /* 0x00000012000a7c82 */ /* 0x000fe20008000000 */
[----:B------:R1:W-:Y:S01]  /*1c50*/  UTMALDG.3D [UR16], [UR30], desc[UR26] ;  /* 0x00001a101e0075b4 */ /* 0x0003e20008011000 */
[----:B------:R-:W-:Y:S01]  /*1c60*/  UIADD3 UR24, UPT, UPT, UR24, 0x1, URZ ;  /* 0x0000000118187890 */ /* 0x000fe2000fffe0ff */
[----:B------:R-:W-:-:S03]  /*1c70*/  UMOV UR25, UR6 ;  /* 0x0000000600197c82 */ /* 0x000fc60008000000 */
[----:B------:R-:W-:Y:S01]  /*1c80*/  UISETP.NE.AND UP0, UPT, UR24, UR21, UPT ;  /* 0x000000151800728c */ /* 0x000fe2000bf05270 */
[----:B------:R1:W-:Y:S08]  /*1c90*/  UTMALDG.3D [UR8], [UR28], desc[UR26] ;  /* 0x00001a081c0075b4 */ /* 0x0003f00008011000 */
[----:B------:R-:W-:Y:S05]  /*1ca0*/  BRA.U UP0, `(.L_x_31) ;  /* 0xfffffffd005c7547 */ /* 0x000fea000b83ffff */
.L_x_26:
[C---:B-1----:R-:W-:Y:S01]  /*1cb0*/  LEA R2, R16.reuse, UR4, 0x3 ;  /* 0x0000000410027c11 */ /* 0x042fe2000f8e18ff */
[----:B------:R-:W-:Y:S01]  /*1cc0*/  NOP ;  /* 0x0000000000007918 */ /* 0x000fe20000000000 */
[----:B--2---:R-:W-:Y:S02]  /*1cd0*/  SHF.L.U32 R3, R13, 0x1f, RZ ;  /* 0x0000001f0d037819 */ /* 0x004fe400000006ff */
[----:B------:R-:W-:Y:S02]  /*1ce0*/  LEA R4, R16, UR4, 0x4 ;  /* 0x0000000410047c11 */ /* 0x000fe4000f8e20ff */
[----:B------:R-:W1:Y:S02]  /*1cf0*/  SYNCS.PHASECHK.TRANS64.TRYWAIT P0, [R2+URZ+0x90], R3 ;  /* 0x00009003020075a7 */ /* 0x000e6400080011ff */
[----:B-1----:R-:W-:Y:S05]  /*1d00*/  @!P0 BRA `(.L_x_32) ;  /* 0x0000009000b88947 */ /* 0x002fea0003800000 */
.L_x_170:
[----:B------:R-:W2:Y:S01]  /*1d10*/  LDS.128 R4, [R4+0x120] ;  /* 0x0001200004047984 */ /* 0x000ea20000000c00 */
[----:B---3--:R-:W-:Y:S01]  /*1d20*/  ISETP.GE.AND P0, PT, R26, 0x1, PT ;  /* 0x000000011a00780c */ /* 0x008fe20003f06270 */
[----:B-1----:R-:W-:Y:S01]  /*1d30*/  VIADD R2, R2, 0xa0 ;  /* 0x000000a002027836 */ /* 0x002fe20000000000 */
[----:B------:R-:W-:Y:S01]  /*1d40*/  @!PT LDS RZ, [RZ] ;  /* 0x00000000fffff984 */ /* 0x000fe20000000800 */
[----:B------:R-:W-:Y:S01]  /*1d50*/  @!PT LDS RZ, [RZ] ;  /* 0x00000000fffff984 */ /* 0x000fe20000000800 */
[----:B------:R-:W-:Y:S01]  /*1d60*/  @!PT LDS RZ, [RZ] ;  /* 0x00000000fffff984 */ /* 0x000fe20000000800 */
[----:B------:R-:W-:Y:S01]  /*1d70*/  @!PT LDS RZ, [RZ] ;  /* 0x00000000fffff984 */ /* 0x000fe20000000800 */
[----:B------:R1:W-:Y:S06]  /*1d80*/  MEMBAR.ALL.CTA ;  /* 0x0000000000007992 */ /* 0x0003ec0000008000 */
[----:B-1----:R-:W1:Y:S01]  /*1d90*/  FENCE.VIEW.ASYNC.S ;  /* 0x00000000000073c6 */ /* 0x002e620000000000 */
[----:B------:R-:W-:-:S04]  /*1da0*/  PRMT R2, RZ, 0x654, R2 ;  /* 0x00000654ff027816 */ /* 0x000fc80000000002 */
[----:B-1----:R1:W-:Y:S01]  /*1db0*/  SYNCS.ARRIVE.TRANS64.RED.A1T0 RZ, [R2+URZ], RZ ;  /* 0x000000ff02ff79a7 */ /* 0x0023e200081004ff */
[----:B--2---:R-:W-:-:S13]  /*1dc0*/  LOP3.LUT P2, RZ, R6, 0x1, RZ, 0xc0, !PT ;  /* 0x0000000106ff7812 */ /* 0x004fda000784c0ff */
[----:B------:R-:W-:Y:S01]  /*1dd0*/  @P2 SHF.R.U32.HI R3, RZ, 0x10, R5 ;  /* 0x00000010ff032819 */ /* 0x000fe20000011605 */
[----:B------:R-:W-:Y:S01]  /*1de0*/  VOTEU.ANY UP0, P2 ;  /* 0x0000000000ff7886 */ /* 0x000fe20001000100 */
[----:B------:R-:W-:Y:S02]  /*1df0*/  @P2 MOV R10, R4 ;  /* 0x00000004000a2202 */ /* 0x000fe40000000f00 */
[----:B------:R-:W-:Y:S02]  /*1e00*/  @P2 R2UR.BROADCAST UR8, R3 ;  /* 0x00000000030822ca */ /* 0x000fe400008e0000 */
[----:B------:R-:W-:-:S11]  /*1e10*/  @P2 LOP3.LUT R9, R5, 0xffff, RZ, 0xc0, !PT ;  /* 0x0000ffff05092812 */ /* 0x000fd600078ec0ff */
[----:B------:R-:W-:Y:S01]  /*1e20*/  @UP0 UMOV UR36, UR8 ;  /* 0x0000000800240c82 */ /* 0x000fe20008000000 */
[----:B-1----:R-:W-:Y:S05]  /*1e30*/  @!P0 BRA `(.L_x_33) ;  /* 0x0000000000b88947 */ /* 0x002fea0003800000 */
[----:B------:R-:W4:Y:S01]  /*1e40*/  LDC.64 R4, c[0x0][0xb18] ;  /* 0x0002c600ff047b82 */ /* 0x000f220000000a00 */
[----:B------:R-:W-:-:S07]  /*1e50*/  ISETP.NE.AND P3, PT, R26, 0x1, PT ;  /* 0x000000011a00780c */ /* 0x000fce0003f65270 */
[----:B------:R-:W1:Y:S08]  /*1e60*/  LDC.64 R6, c[0x0][0xb10] ;  /* 0x0002c400ff067b82 */ /* 0x000e700000000a00 */
[----:B------:R-:W2:Y:S08]  /*1e70*/  LDC R14, c[0x0][0xb20] ;  /* 0x0002c800ff0e7b82 */ /* 0x000eb00000000800 */
[----:B------:R-:W3:Y:S01]  /*1e80*/  LDC R15, c[0x0][0xb0c] ;  /* 0x0002c300ff0f7b82 */ /* 0x000ee20000000800 */
[----:B----4-:R-:W-:Y:S01]  /*1e90*/  IMAD.HI.U32 R19, R0, R5, RZ ;  /* 0x0000000500137227 */ /* 0x010fe200078e00ff */
[----:B------:R-:W-:-:S03]  /*1ea0*/  ISETP.NE.AND P0, PT, R4, 0x1, PT ;  /* 0x000000010400780c */ /* 0x000fc60003f05270 */
[----:B------:R-:W-:-:S03]  /*1eb0*/  IMAD.HI.U32 R5, R9, R5, RZ ;  /* 0x0000000509057227 */ /* 0x000fc600078e00ff */
[----:B------:R-:W4:Y:S01]  /*1ec0*/  LDC.64 R2, c[0x0][0xb28] ;  /* 0x0002ca00ff027b82 */ /* 0x000f220000000a00 */
[----:B-1----:R-:W-:-:S04]  /*1ed0*/  IMAD.HI.U32 R20, R8, R6, RZ ;  /* 0x0000000608147227 */ /* 0x002fc800078e00ff */
[----:B------:R-:W-:Y:S01]  /*1ee0*/  IMAD.HI.U32 R21, R10, R6, RZ ;  /* 0x000000060a157227 */ /* 0x000fe200078e00ff */
[----:B------:R-:W-:Y:S02]  /*1ef0*/  SHF.R.U32.HI R20, RZ, R7, R20 ;  /* 0x00000007ff147219 */ /* 0x000fe40000011614 */
[-C--:B--2---:R-:W-:Y:S02]  /*1f00*/  SHF.R.U32.HI R19, RZ, R14.reuse, R19 ;  /* 0x0000000eff137219 */ /* 0x084fe40000011613 */
[----:B------:R-:W-:Y:S02]  /*1f10*/  SHF.R.U32.HI R5, RZ, R14, R5 ;  /* 0x0000000eff057219 */ /* 0x000fe40000011605 */
[----:B------:R-:W-:Y:S02]  /*1f20*/  SEL R19, R0, R19, !P0 ;  /* 0x0000001300137207 */ /* 0x000fe40004000000 */
[----:B------:R-:W-:Y:S02]  /*1f30*/  SHF.R.U32.HI R21, RZ, R7, R21 ;  /* 0x00000007ff157219 */ /* 0x000fe40000011615 */
[----:B---3--:R-:W-:-:S02]  /*1f40*/  ISETP.NE.AND P1, PT, R15, 0x1, PT ;  /* 0x000000010f00780c */ /* 0x008fc40003f25270 */
[----:B------:R-:W-:Y:S02]  /*1f50*/  SEL R5, R9, R5, !P0 ;  /* 0x0000000509057207 */ /* 0x000fe40004000000 */
[----:B------:R-:W-:Y:S02]  /*1f60*/  SEL R20, R8, R20, !P1 ;  /* 0x0000001408147207 */ /* 0x000fe40004800000 */
[----:B------:R-:W-:Y:S01]  /*1f70*/  SEL R21, R10, R21, !P1 ;  /* 0x000000150a157207 */ /* 0x000fe20004800000 */
[----:B----4-:R-:W-:-:S04]  /*1f80*/  IMAD.HI.U32 R18, R19, R2, RZ ;  /* 0x0000000213127227 */ /* 0x010fc800078e00ff */
        /* <DEDUP_REMOVED lines=10> */
[----:B------:R-:W-:-:S04]  /*2030*/  @!P0 IMAD.HI.U32 R7, R21, R2, RZ ;  /* 0x0000000215078227 */ /* 0x000fc800078e00ff */
[----:B------:R-:W-:Y:S01]  /*2040*/  IMAD.MOV R2, RZ, RZ, -R6 ;  /* 0x000000ffff027224 */ /* 0x000fe200078e0a06 */
[----:B------:R-:W-:Y:S02]  /*2050*/  @!P0 SHF.R.U32.HI R3, RZ, R3, R7 ;  /* 0x00000003ff038219 */ /* 0x000fe40000011607 */
[----:B------:R-:W-:Y:S01]  /*2060*/  IADD3 R7, PT, PT, -R5, RZ, RZ ;  /* 0x000000ff05077210 */ /* 0x000fe20007ffe1ff */
[----:B------:R-:W-:Y:S01]  /*2070*/  IMAD R2, R26, R2, R5 ;  /* 0x000000021a027224 */ /* 0x000fe200078e0205 */
        /* <DEDUP_REMOVED lines=10> */
.L_x_33:
[----:B------:R-:W1:Y:S02]  /*2120*/  LDCU UR8, c[0x0][0xb30] ;  /* 0x00016600ff0877ac */ /* 0x000e640008000800 */
[----:B-1----:R-:W-:-:S09]  /*2130*/  UISETP.NE.AND UP0, UPT, UR8, 0x1, UPT ;  /* 0x000000010800788c */ /* 0x002fd2000bf05270 */
[----:B------:R-:W-:Y:S05]  /*2140*/  BRA.U UP0, `(.L_x_34) ;  /* 0x0000000100407547 */ /* 0x000fea000b800000 */
[----:B------:R-:W1:Y:S08]  /*2150*/  LDC.64 R4, c[0x0][0xb10] ;  /* 0x0002c400ff047b82 */ /* 0x000e700000000a00 */
[----:B------:R-:W2:Y:S08]  /*2160*/  LDC.64 R2, c[0x0][0xb18] ;  /* 0x0002c600ff027b82 */ /* 0x000eb00000000a00 */
[----:B------:R-:W3:Y:S08]  /*2170*/  LDC R6, c[0x0][0xb20] ;  /* 0x0002c800ff067b82 */ /* 0x000ef00000000800 */
[----:B------:R-:W4:Y:S01]  /*2180*/  LDC R7, c[0x0][0xb0c] ;  /* 0x0002c300ff077b82 */ /* 0x000f220000000800 */
[----:B-1----:R-:W-:-:S05]  /*2190*/  IMAD.HI.U32 R4, R10, R4, RZ ;  /* 0x000000040a047227 */ /* 0x002fca00078e00ff */
[----:B------:R-:W-:Y:S01]  /*21a0*/  SHF.R.U32.HI R4, RZ, R5, R4 ;  /* 0x00000005ff047219 */ /* 0x000fe20000011604 */
[----:B--2---:R-:W-:Y:S01]  /*21b0*/  IMAD.HI.U32 R3, R9, R3, RZ ;  /* 0x0000000309037227 */ /* 0x004fe200078e00ff */
[----:B------:R-:W-:-:S04]  /*21c0*/  ISETP.NE.AND P0, PT, R2, 0x1, PT ;  /* 0x000000010200780c */ /* 0x000fc80003f05270 */
[----:B---3--:R-:W-:-:S04]  /*21d0*/  SHF.R.U32.HI R3, RZ, R6, R3 ;  /* 0x00000006ff037219 */ /* 0x008fc80000011603 */
[----:B------:R-:W-:Y:S02]  /*21e0*/  SEL R3, R9, R3, !P0 ;  /* 0x0000000309037207 */ /* 0x000fe40004000000 */
[----:B----4-:R-:W-:-:S04]  /*21f0*/  ISETP.NE.AND P1, PT, R7, 0x1, PT ;  /* 0x000000010700780c */ /* 0x010fc80003f25270 */
[----:B------:R-:W-:-:S05]  /*2200*/  SEL R4, R10, R4, !P1 ;  /* 0x000000040a047207 */ /* 0x000fca0004800000 */
[----:B------:R-:W-:Y:S02]  /*2210*/  IMAD.IADD R5, R3, 0x1, -R4 ;  /* 0x0000000103057824 */ /* 0x000fe400078e0a04 */
[----:B------:R-:W-:Y:S02]  /*2220*/  IMAD.IADD R3, R4, 0x1, -R3 ;  /* 0x0000000104037824 */ /* 0x000fe400078e0a03 */
[----:B------:R-:W-:Y:S02]  /*2230*/  IMAD R10, R5, R7, R10 ;  /* 0x00000007050a7224 */ /* 0x000fe400078e020a */
[----:B------:R-:W-:-:S07]  /*2240*/  IMAD R9, R3, R2, R9 ;  /* 0x0000000203097224 */ /* 0x000fce00078e0209 */
.L_x_34:
[----:B------:R-:W-:Y:S01]  /*2250*/  VIADD R16, R16, 0x1 ;  /* 0x0000000110107836 */ /* 0x000fe20000000000 */
[----:B------:R-:W-:Y:S01]  /*2260*/  PLOP3.LUT P1, PT, PT, PT, PT, 0x80, 0x8 ;  /* 0x000000000008781c */ /* 0x000fe20003f2f070 */
[----:B------:R-:W-:Y:S02]  /*2270*/  IMAD.IADD R15, R10, 0x1, R63 ;  /* 0x000000010a0f7824 */ /* 0x000fe400078e023f */
[----:B------:R-:W-:Y:S01]  /*2280*/  IMAD.IADD R14, R9, 0x1, R62 ;  /* 0x00000001090e7824 */ /* 0x000fe200078e023e */
[----:B------:R-:W-:-:S04]  /*2290*/  ISETP.NE.AND P0, PT, R16, 0x2, PT ;  /* 0x000000021000780c */ /* 0x000fc80003f05270 */
[----:B------:R-:W-:Y:S02]  /*22a0*/  SEL R2, RZ, 0x1, P0 ;  /* 0x00000001ff027807 */ /* 0x000fe40000000000 */
[----:B------:R-:W-:Y:S02]  /*22b0*/  SEL R16, R16, RZ, P0 ;  /* 0x000000ff10107207 */ /* 0x000fe40000000000 */
[----:B------:R-:W-:Y:S01]  /*22c0*/  LOP3.LUT R13, R13, R2, RZ, 0x3c, !PT ;  /* 0x000000020d0d7212 */ /* 0x000fe200078e3cff */
[----:B------:R-:W-:Y:S06]  /*22d0*/  @P2 BRA `(.L_x_35) ;  /* 0xfffffff000982947 */ /* 0x000fec000383ffff */
[----:B------:R-:W-:Y:S01]  /*22e0*/  UIADD3 UR4, UPT, UPT, UR4, 0x20, URZ ;  /* 0x0000002004047890 */ /* 0x000fe2000fffe0ff */
[----:B------:R-:W-:-:S03]  /*22f0*/  SHF.L.U32 R2, R17, 0x1f, RZ ;  /* 0x0000001f11027819 */ /* 0x000fc600000006ff */
[----:B------:R-:W-:-:S09]  /*2300*/  ULEA UR5, UR6, UR4, 0x3 ;  /* 0x0000000406057291 */ /* 0x000fd2000f8e18ff */
[----:B------:R-:W1:Y:S02]  /*2310*/  SYNCS.PHASECHK.TRANS64.TRYWAIT P0, [UR5], R2 ;  /* 0x00000002ff0075a7 */ /* 0x000e640008001105 */
[----:B-1----:R-:W-:Y:S05]  /*2320*/  @!P0 BRA `(.L_x_36) ;  /* 0x0000008c00448947 */ /* 0x002fea0003800000 */
.L_x_172:
[----:B------:R-:W-:-:S04]  /*2330*/  UIADD3 UR6, UPT, UPT, UR6, 0x1, URZ ;  /* 0x0000000106067890 */ /* 0x000fc8000fffe0ff */
[----:B------:R-:W-:-:S04]  /*2340*/  UISETP.NE.AND UP0, UPT, UR6, 0x4, UPT ;  /* 0x000000040600788c */ /* 0x000fc8000bf05270 */
[----:B------:R-:W-:Y:S02]  /*2350*/  USEL UR7, URZ, 0x1, UP0 ;  /* 0x00000001ff077887 */ /* 0x000fe40008000000 */
[----:B------:R-:W-:-:S04]  /*2360*/  USEL UR6, UR6, URZ, UP0 ;  /* 0x000000ff06067287 */ /* 0x000fc80008000000 */
[----:B------:R-:W-:Y:S01]  /*2370*/  ULEA UR5, UR6, UR4, 0x3 ;  /* 0x0000000406057291 */ /* 0x000fe2000f8e18ff */
[----:B-1----:R-:W-:-:S04]  /*2380*/  LOP3.LUT R2, R17, UR7, RZ, 0x3c, !PT ;  /* 0x0000000711027c12 */ /* 0x002fc8000f8e3cff */
[----:B------:R-:W-:-:S04]  /*2390*/  SHF.L.U32 R3, R2, 0x1f, RZ ;  /* 0x0000001f02037819 */ /* 0x000fc800000006ff */
[----:B------:R-:W1:Y:S02]  /*23a0*/  SYNCS.PHASECHK.TRANS64.TRYWAIT P0, [UR5], R3 ;  /* 0x00000003ff0075a7 */ /* 0x000e640008001105 */
[----:B-1----:R-:W-:Y:S05]  /*23b0*/  @!P0 BRA `(.L_x_37) ;  /* 0x0000008c00388947 */ /* 0x002fea0003800000 */
.L_x_174:
[----:B------:R-:W-:-:S04]  /*23c0*/  UIADD3 UR6, UPT, UPT, UR6, 0x1, URZ ;  /* 0x0000000106067890 */ /* 0x000fc8000fffe0ff */
[----:B------:R-:W-:-:S04]  /*23d0*/  UISETP.NE.AND UP0, UPT, UR6, 0x4, UPT ;  /* 0x000000040600788c */ /* 0x000fc8000bf05270 */
[----:B------:R-:W-:Y:S02]  /*23e0*/  USEL UR7, URZ, 0x1, UP0 ;  /* 0x00000001ff077887 */ /* 0x000fe40008000000 */
[----:B------:R-:W-:-:S04]  /*23f0*/  USEL UR6, UR6, URZ, UP0 ;  /* 0x000000ff06067287 */ /* 0x000fc80008000000 */
[----:B------:R-:W-:Y:S01]  /*2400*/  ULEA UR5, UR6, UR4, 0x3 ;  /* 0x0000000406057291 */ /* 0x000fe2000f8e18ff */
[----:B------:R-:W-:-:S04]  /*2410*/  LOP3.LUT R2, R2, UR7, RZ, 0x3c, !PT ;  /* 0x0000000702027c12 */ /* 0x000fc8000f8e3cff */
[----:B-1----:R-:W-:-:S04]  /*2420*/  SHF.L.U32 R3, R2, 0x1f, RZ ;  /* 0x0000001f02037819 */ /* 0x002fc800000006ff */
[----:B------:R-:W1:Y:S02]  /*2430*/  SYNCS.PHASECHK.TRANS64.TRYWAIT P0, [UR5], R3 ;  /* 0x00000003ff0075a7 */ /* 0x000e640008001105 */
[----:B-1----:R-:W-:Y:S05]  /*2440*/  @!P0 BRA `(.L_x_38) ;  /* 0x0000008c002c8947 */ /* 0x002fea0003800000 */
.L_x_176:
[----:B------:R-:W-:-:S04]  /*2450*/  UIADD3 UR6, UPT, UPT, UR6, 0x1, URZ ;  /* 0x0000000106067890 */ /* 0x000fc8000fffe0ff */
[----:B------:R-:W-:-:S04]  /*2460*/  UISETP.NE.AND UP0, UPT, UR6, 0x4, UPT ;  /* 0x000000040600788c */ /* 0x000fc8000bf05270 */
[----:B------:R-:W-:Y:S02]  /*2470*/  USEL UR5, URZ, 0x1, UP0 ;  /* 0x00000001ff057887 */ /* 0x000fe40008000000 */
[----:B------:R-:W-:-:S04]  /*2480*/  USEL UR6, UR6, URZ, UP0 ;  /* 0x000000ff06067287 */ /* 0x000fc80008000000 */
[----:B------:R-:W-:Y:S01]  /*2490*/  ULEA UR6, UR6, UR4, 0x3 ;  /* 0x0000000406067291 */ /* 0x000fe2000f8e18ff */
[----:B------:R-:W-:-:S04]  /*24a0*/  LOP3.LUT R2, R2, UR5, RZ, 0x3c, !PT ;  /* 0x0000000502027c12 */ /* 0x000fc8000f8e3cff */
[----:B------:R-:W-:Y:S01]  /*24b0*/  SHF.L.U32 R2, R2, 0x1f, RZ ;  /* 0x0000001f02027819 */ /* 0x000fe200000006ff */
[----:B-1--4-:R-:W-:-:S07]  /*24c0*/  IMAD.U32 R0, RZ, RZ, UR6 ;  /* 0x00000006ff007e24 */ /* 0x012fce000f8e00ff */
.L_x_39:
[----:B-1----:R1:W2:Y:S02]  /*24d0*/  SYNCS.PHASECHK.TRANS64.TRYWAIT P0, [R0+URZ], R2 ;  /* 0x00000002000075a7 */ /* 0x0022a400080011ff */
[----:B--2---:R-:W-:Y:S05]  /*24e0*/  @!P0 NANOSLEEP.SYNCS 0x989680 ;  /* 0x009896800000895d */ /* 0x004fea0003900000 */
[----:B------:R-:W2:Y:S02]  /*24f0*/  @!P0 SYNCS.PHASECHK.TRANS64 P0, [R0+URZ], R2 ;  /* 0x00000002000085a7 */ /* 0x000ea400080010ff */
[----:B--2---:R-:W-:Y:S05]  /*2500*/  @P0 EXIT ;  /* 0x000000000000094d */ /* 0x004fea0003800000 */
[----:B------:R-:W-:Y:S05]  /*2510*/  BRA `(.L_x_39) ;  /* 0xfffffffc00ec7947 */ /* 0x000fea000383ffff */
.L_x_17:
[----:B------:R-:W-:-:S04]  /*2520*/  UISETP.NE.AND UP1, UPT, UR37, URZ, UPT ;  /* 0x000000ff2500728c */ /* 0x000fc8000bf25270 */
[----:B------:R-:W-:-:S09]  /*2530*/  UISETP.NE.OR UP1, UPT, UR8, 0x1, UP1 ;  /* 0x000000010800788c */ /* 0x000fd20008f25670 */
[----:B------:R-:W-:Y:S05]  /*2540*/  BRA.U UP1, `(.L_x_40) ;  /* 0x0000000501487547 */ /* 0x000fea000b800000 */
[----:B------:R-:W-:Y:S01]  /*2550*/  ISETP.NE.AND P2, PT, R2, RZ, PT ;  /* 0x000000ff0200720c */ /* 0x000fe20003f45270 */
[----:B------:R-:W-:Y:S01]  /*2560*/  IMAD.MOV.U32 R12, RZ, RZ, 0x1 ;  /* 0x00000001ff0c7424 */ /* 0x000fe200078e00ff */
[----:B------:R-:W-:Y:S02]  /*2570*/  CS2R R10, SRZ ;  /* 0x00000000000a7805 */ /* 0x000fe4000001ff00 */
[----:B------:R-:W-:Y:S01]  /*2580*/  CS2R R8, SRZ ;  /* 0x0000000000087805 */ /* 0x000fe2000001ff00 */
[----:B------:R-:W-:Y:S01]  /*2590*/  UMOV UR4, 0x400 ;  /* 0x0000040000047882 */ /* 0x000fe20000000000 */
[----:B------:R-:W-:Y:S01]  /*25a0*/  UMOV UR6, URZ ;  /* 0x000000ff00067c82 */ /* 0x000fe20008000000 */
[----:B------:R-:W-:-:S12]  /*25b0*/  ULEA UR37, UR37, UR4, 0x18 ;  /* 0x0000000425257291 */ /* 0x000fd8000f8ec0ff */
.L_x_44:
[----:B------:R-:W-:Y:S02]  /*25c0*/  LEA R0, R8, UR37, 0x3 ;  /* 0x0000002508007c11 */ /* 0x000fe4000f8e18ff */
[----:B------:R-:W-:-:S03]  /*25d0*/  SHF.L.U32 R4, R9, 0x1f, RZ ;  /* 0x0000001f09047819 */ /* 0x000fc600000006ff */
[----:B------:R-:W-:Y:S01]  /*25e0*/  VIADD R5, R0, 0x100 ;  /* 0x0000010000057836 */ /* 0x000fe20000000000 */
[----:B------:R-:W1:Y:S02]  /*25f0*/  SYNCS.PHASECHK.TRANS64.TRYWAIT P0, [R0+URZ+0xf0], R4 ;  /* 0x0000f004000075a7 */ /* 0x000e6400080011ff */
[----:B-1----:R-:W-:Y:S05]  /*2600*/  @!P0 BRA `(.L_x_41) ;  /* 0x0000008800d48947 */ /* 0x002fea0003800000 */
.L_x_177:
[----:B------:R-:W-:Y:S01]  /*2610*/  ULEA UR5, UR6, UR37, 0x3 ;  /* 0x0000002506057291 */ /* 0x000fe2000f8e18ff */
[----:B-1----:R-:W-:Y:S01]  /*2620*/  PRMT R0, RZ, 0x654, R5 ;  /* 0x00000654ff007816 */ /* 0x002fe20000000005 */
[----:B------:R-:W-:Y:S01]  /*2630*/  @!P2 IMAD.MOV.U32 R4, RZ, RZ, 0x10 ;  /* 0x00000010ff04a424 */ /* 0x000fe200078e00ff */
[----:B------:R-:W-:Y:S01]  /*2640*/  SHF.L.U32 R5, R12, 0x1f, RZ ;  /* 0x0000001f0c057819 */ /* 0x000fe200000006ff */
[----:B------:R-:W-:Y:S01]  /*2650*/  UIADD3 UR4, UPT, UPT, UR5, 0x90, URZ ;  /* 0x0000009005047890 */ /* 0x000fe2000fffe0ff */
[----:B------:R1:W-:Y:S05]  /*2660*/  SYNCS.ARRIVE.TRANS64.RED.A1T0 RZ, [R0+URZ], RZ ;  /* 0x000000ff00ff79a7 */ /* 0x0003ea00081004ff */
[----:B------:R-:W-:Y:S01]  /*2670*/  IMAD.U32 R6, RZ, RZ, UR4 ;  /* 0x00000004ff067e24 */ /* 0x000fe2000f8e00ff */
[----:B------:R-:W2:Y:S04]  /*2680*/  SYNCS.PHASECHK.TRANS64.TRYWAIT P0, [UR5+0xa0], R5 ;  /* 0x0000a005ff0075a7 */ /* 0x000ea80008001105 */
[----:B------:R-:W-:Y:S01]  /*2690*/  PRMT R6, R2, 0x654, R6 ;  /* 0x0000065402067816 */ /* 0x000fe20000000006 */
[----:B-12---:R-:W-:Y:S06]  /*26a0*/  @!P0 BRA `(.L_x_42) ;  /* 0x0000008800c08947 */ /* 0x006fec0003800000 */
.L_x_179:
[----:B------:R-:W-:Y:S01]  /*26b0*/  ULEA UR4, UR6, UR37, 0x4 ;  /* 0x0000002506047291 */ /* 0x000fe2000f8e20ff */
[----:B------:R-:W-:Y:S01]  /*26c0*/  SEL R3, R6, R3, !P2 ;  /* 0x0000000306037207 */ /* 0x000fe20005000000 */
[----:B------:R-:W-:Y:S01]  /*26d0*/  UIADD3 UR5, UPT, UPT, UR5, 0x90, URZ ;  /* 0x0000009005057890 */ /* 0x000fe2000fffe0ff */
[----:B-1----:R-:W-:Y:S01]  /*26e0*/  LEA R0, R11, UR37, 0x3 ;  /* 0x000000250b007c11 */ /* 0x002fe2000f8e18ff */
[----:B------:R-:W-:Y:S01]  /*26f0*/  UIADD3 UR4, UPT, UPT, UR4, 0x120, URZ ;  /* 0x0000012004047890 */ /* 0x000fe2000fffe0ff */
[----:B------:R1:W-:Y:S01]  /*2700*/  @!P2 SYNCS.ARRIVE.TRANS64.RED RZ, [R3+URZ], R4 ;  /* 0x0000000403ffa9a7 */ /* 0x0003e200080004ff */
[----:B------:R-:W-:Y:S01]  /*2710*/  UIADD3 UR6, UPT, UPT, UR6, 0x1, URZ ;  /* 0x0000000106067890 */ /* 0x000fe2000fffe0ff */
[----:B------:R-:W-:-:S03]  /*2720*/  VIADD R8, R8, 0x1 ;  /* 0x0000000108087836 */ /* 0x000fc60000000000 */
[----:B------:R-:W-:Y:S02]  /*2730*/  UISETP.NE.AND UP0, UPT, UR6, 0x2, UPT ;  /* 0x000000020600788c */ /* 0x000fe4000bf05270 */
[----:B------:R-:W-:Y:S01]  /*2740*/  ISETP.NE.AND P0, PT, R8, 0x2, PT ;  /* 0x000000020800780c */ /* 0x000fe20003f05270 */
[----:B------:R-:W-:Y:S06]  /*2750*/  UGETNEXTWORKID.BROADCAST [UR4], [UR5] ;  /* 0x00000000040073ca */ /* 0x000fec0008000100 */
[----:B------:R-:W-:Y:S02]  /*2760*/  USEL UR4, URZ, 0x1, UP0 ;  /* 0x00000001ff047887 */ /* 0x000fe40008000000 */
[----:B------:R-:W-:-:S04]  /*2770*/  USEL UR6, UR6, URZ, UP0 ;  /* 0x000000ff06067287 */ /* 0x000fc80008000000 */
[----:B------:R-:W-:Y:S02]  /*2780*/  LOP3.LUT R12, R12, UR4, RZ, 0x3c, !PT ;  /* 0x000000040c0c7c12 */ /* 0x000fe4000f8e3cff */
[----:B-1----:R-:W-:-:S04]  /*2790*/  SHF.L.U32 R4, R10, 0x1f, RZ ;  /* 0x0000001f0a047819 */ /* 0x002fc800000006ff */
[----:B------:R-:W1:Y:S02]  /*27a0*/  SYNCS.PHASECHK.TRANS64.TRYWAIT P1, [R0+URZ+0x90], R4 ;  /* 0x00009004000075a7 */ /* 0x000e6400080211ff */
[----:B-1----:R-:W-:Y:S05]  /*27b0*/  @!P1 BRA `(.L_x_43) ;  /* 0x0000008800949947 */ /* 0x002fea0003800000 */
.L_x_180:
[C---:B-1----:R-:W-:Y:S01]  /*27c0*/  LEA R4, R11.reuse, UR37, 0x4 ;  /* 0x000000250b047c11 */ /* 0x042fe2000f8e20ff */
[----:B------:R-:W-:Y:S01]  /*27d0*/  VIADD R0, R0, 0xa0 ;  /* 0x000000a000007836 */ /* 0x000fe20000000000 */
[----:B------:R-:W-:Y:S01]  /*27e0*/  SEL R8, R8, RZ, P0 ;  /* 0x000000ff08087207 */ /* 0x000fe20000000000 */
[----:B------:R-:W-:-:S03]  /*27f0*/  VIADD R11, R11, 0x1 ;  /* 0x000000010b0b7836 */ /* 0x000fc60000000000 */
[----:B------:R-:W1:Y:S01]  /*2800*/  LDS.128 R4, [R4+0x120] ;  /* 0x0001200004047984 */ /* 0x000e620000000c00 */
[----:B------:R-:W-:Y:S02]  /*2810*/  PRMT R0, RZ, 0x654, R0 ;  /* 0x00000654ff007816 */ /* 0x000fe40000000000 */
[C---:B------:R-:W-:Y:S01]  /*2820*/  ISETP.NE.AND P1, PT, R11.reuse, 0x2, PT ;  /* 0x000000020b00780c */ /* 0x040fe20003f25270 */
[----:B------:R-:W-:Y:S01]  /*2830*/  @!PT LDS RZ, [RZ] ;  /* 0x00000000fffff984 */ /* 0x000fe20000000800 */
[----:B------:R-:W-:Y:S01]  /*2840*/  @!PT LDS RZ, [RZ] ;  /* 0x00000000fffff984 */ /* 0x000fe20000000800 */
[----:B------:R-:W-:Y:S01]  /*2850*/  @!PT LDS RZ, [RZ] ;  /* 0x00000000fffff984 */ /* 0x000fe20000000800 */
[----:B------:R-:W-:Y:S01]  /*2860*/  @!PT LDS RZ, [RZ] ;  /* 0x00000000fffff984 */ /* 0x000fe20000000800 */
[----:B------:R2:W-:Y:S06]  /*2870*/  MEMBAR.ALL.CTA ;  /* 0x0000000000007992 */ /* 0x0005ec0000008000 */
[----:B--2---:R-:W2:Y:S01]  /*2880*/  FENCE.VIEW.ASYNC.S ;  /* 0x00000000000073c6 */ /* 0x004ea20000000000 */
[----:B------:R-:W-:Y:S01]  /*2890*/  SEL R11, R11, RZ, P1 ;  /* 0x000000ff0b0b7207 */ /* 0x000fe20000800000 */
[----:B--2---:R2:W-:Y:S01]  /*28a0*/  SYNCS.ARRIVE.TRANS64.RED.A1T0 RZ, [R0+URZ], RZ ;  /* 0x000000ff00ff79a7 */ /* 0x0045e200081004ff */
[----:B-1----:R-:W-:-:S02]  /*28b0*/  LOP3.LUT P3, RZ, R6, 0x1, RZ, 0xc0, !PT ;  /* 0x0000000106ff7812 */ /* 0x002fc4000786c0ff */
[----:B------:R-:W-:-:S04]  /*28c0*/  SEL R4, RZ, 0x1, P1 ;  /* 0x00000001ff047807 */ /* 0x000fc80000800000 */
[----:B------:R-:W-:Y:S02]  /*28d0*/  LOP3.LUT R10, R10, R4, RZ, 0x3c, !PT ;  /* 0x000000040a0a7212 */ /* 0x000fe400078e3cff */
[----:B--2---:R-:W-:-:S04]  /*28e0*/  SEL R0, RZ, 0x1, P0 ;  /* 0x00000001ff007807 */ /* 0x004fc80000000000 */
[----:B------:R-:W-:Y:S01]  /*28f0*/  LOP3.LUT R9, R9, R0, RZ, 0x3c, !PT ;  /* 0x0000000009097212 */ /* 0x000fe200078e3cff */
[----:B------:R-:W-:Y:S06]  /*2900*/  @P3 BRA `(.L_x_44) ;  /* 0xfffffffc002c3947 */ /* 0x000fec000383ffff */
[----:B------:R-:W-:Y:S01]  /*2910*/  ULEA UR5, UR6, UR37, 0x3 ;  /* 0x0000002506057291 */ /* 0x000fe2000f8e18ff */
[----:B------:R-:W-:-:S08]  /*2920*/  SHF.L.U32 R2, R12, 0x1f, RZ ;  /* 0x0000001f0c027819 */ /* 0x000fd000000006ff */
[----:B------:R-:W1:Y:S02]  /*2930*/  SYNCS.PHASECHK.TRANS64 P0, [UR5+0xa0], R2 ;  /* 0x0000a002ff0075a7 */ /* 0x000e640008001005 */
[----:B-1----:R-:W-:Y:S05]  /*2940*/  @P0 BRA `(.L_x_45) ;  /* 0x0000000000080947 */ /* 0x002fea0003800000 */
[----:B------:R-:W1:Y:S02]  /*2950*/  SYNCS.PHASECHK.TRANS64.TRYWAIT P0, [UR5+0xa0], R2 ;  /* 0x0000a002ff0075a7 */ /* 0x000e640008001105 */
[----:B-1----:R-:W-:Y:S05]  /*2960*/  @!P0 BRA `(.L_x_46) ;  /* 0x00000088003c8947 */ /* 0x002fea0003800000 */
.L_x_45:
[----:B------:R-:W-:-:S04]  /*2970*/  UIADD3 UR4, UPT, UPT, UR6, 0x1, URZ ;  /* 0x0000000106047890 */ /* 0x000fc8000fffe0ff */
[----:B------:R-:W-:-:S04]  /*2980*/  UISETP.NE.AND UP0, UPT, UR4, 0x2, UPT ;  /* 0x000000020400788c */ /* 0x000fc8000bf05270 */
[----:B------:R-:W-:Y:S02]  /*2990*/  USEL UR7, URZ, 0x1, UP0 ;  /* 0x00000001ff077887 */ /* 0x000fe40008000000 */
[----:B------:R-:W-:-:S04]  /*29a0*/  USEL UR4, UR4, URZ, UP0 ;  /* 0x000000ff04047287 */ /* 0x000fc80008000000 */
[----:B------:R-:W-:Y:S01]  /*29b0*/  ULEA UR4, UR4, UR37, 0x3 ;  /* 0x0000002504047291 */ /* 0x000fe2000f8e18ff */
[----:B-1----:R-:W-:-:S04]  /*29c0*/  LOP3.LUT R2, R12, UR7, RZ, 0x3c, !PT ;  /* 0x000000070c027c12 */ /* 0x002fc8000f8e3cff */
[----:B------:R-:W-:-:S04]  /*29d0*/  SHF.L.U32 R0, R2, 0x1f, RZ ;  /* 0x0000001f02007819 */ /* 0x000fc800000006ff */
[----:B------:R-:W1:Y:S02]  /*29e0*/  SYNCS.PHASECHK.TRANS64 P0, [UR4+0xa0], R0 ;  /* 0x0000a000ff0075a7 */ /* 0x000e640008001004 */
[----:B-1----:R-:W-:Y:S05]  /*29f0*/  @P0 EXIT ;  /* 0x000000000000094d */ /* 0x002fea0003800000 */
[----:B------:R-:W-:Y:S02]  /*2a00*/  SHF.L.U32 R2, R2, 0x1f, RZ ;  /* 0x0000001f02027819 */ /* 0x000fe400000006ff */
[----:B------:R-:W-:-:S07]  /*2a10*/  MOV R0, UR4 ;  /* 0x0000000400007c02 */ /* 0x000fce0008000f00 */
.L_x_47:
[----:B-1----:R1:W2:Y:S02]  /*2a20*/  SYNCS.PHASECHK.TRANS64.TRYWAIT P0, [R0+URZ+0xa0], R2 ;  /* 0x0000a002000075a7 */ /* 0x0022a400080011ff */
[----:B--2---:R-:W-:Y:S05]  /*2a30*/  @!P0 NANOSLEEP.SYNCS 0x989680 ;  /* 0x009896800000895d */ /* 0x004fea0003900000 */
[----:B------:R-:W2:Y:S02]  /*2a40*/  @!P0 SYNCS.PHASECHK.TRANS64 P0, [R0+URZ+0xa0], R2 ;  /* 0x0000a002000085a7 */ /* 0x000ea400080010ff */
[----:B--2---:R-:W-:Y:S05]  /*2a50*/  @P0 EXIT ;  /* 0x000000000000094d */ /* 0x004fea0003800000 */
[----:B------:R-:W-:Y:S05]  /*2a60*/  BRA `(.L_x_47) ;  /* 0xfffffffc00ec7947 */ /* 0x000fea000383ffff */
.L_x_40:
[----:B------:R-:W-:-:S09]  /*2a70*/  UISETP.NE.AND UP1, UPT, UR8, URZ, UPT ;  /* 0x000000ff0800728c */ /* 0x000fd2000bf25270 */
[----:B------:R-:W-:Y:S05]  /*2a80*/  BRA.U UP1, `(.L_x_48) ;  /* 0x0000000d01cc7547 */ /* 0x000fea000b800000 */
[----:B------:R-:W-:Y:S01]  /*2a90*/  UMOV UR4, 0x40 ;  /* 0x0000004000047882 */ /* 0x000fe20000000000 */
[----:B------:R-:W-:Y:S01]  /*2aa0*/  NOP ;  /* 0x0000000000007918 */ /* 0x000fe20000000000 */
[----:B------:R-:W-:Y:S01]  /*2ab0*/  ULEA UR4, UR37, UR4, 0x18 ;  /* 0x0000000425047291 */ /* 0x000fe2000f8ec0ff */
[----:B------:R-:W-:Y:S02]  /*2ac0*/  UMOV UR5, 0x400 ;  /* 0x0000040000057882 */ /* 0x000fe40000000000 */
[----:B------:R-:W-:-:S06]  /*2ad0*/  ULEA UR37, UR37, UR5, 0x18 ;  /* 0x0000000525257291 */ /* 0x000fcc000f8ec0ff */
[----:B------:R-:W1:Y:S02]  /*2ae0*/  LDS.U8 R0, [UR4+0x1c] ;  /* 0x00001c04ff007984 */ /* 0x000e640008000000 */
[----:B-1----:R-:W-:-:S13]  /*2af0*/  ISETP.NE.AND P0, PT, R0, RZ, PT ;  /* 0x000000ff0000720c */ /* 0x002fda0003f05270 */
[----:B------:R-:W-:Y:S05]  /*2b00*/  @P0 BRA `(.L_x_49) ;  /* 0x0000000000580947 */ /* 0x000fea0003800000 */
[----:B------:R-:W-:-:S13]  /*2b10*/  ELECT P0, URZ, PT ;  /* 0x0000000000ff782f */ /* 0x000fda0003800000 */
[----:B------:R-:W-:Y:S05]  /*2b20*/  @!P0 BRA `(.L_x_50) ;  /* 0x0000000000608947 */ /* 0x000fea0003800000 */
[----:B------:R-:W-:Y:S01]  /*2b30*/  UMOV UR5, 0x10 ;  /* 0x0000001000057882 */ /* 0x000fe20000000000 */
[----:B------:R-:W-:Y:S01]  /*2b40*/  HFMA2 R0, -RZ, RZ, 0, 5.9604644775390625e-08 ;  /* 0x00000001ff007431 */ /* 0x000fe200000001ff */
[----:B------:R-:W-:-:S03]  /*2b50*/  MOV R2, 0xffff ;  /* 0x0000ffff00027802 */ /* 0x000fc60000000f00 */
[----:B------:R-:W-:Y:S04]  /*2b60*/  DEPBAR.LE SB1, 0x36 ;  /* 0x00009d800000791a */ /* 0x000fe80000000000 */
[----:B------:R-:W1:Y:S02]  /*2b70*/  UTCATOMSWS.FIND_AND_SET.ALIGN UP0, UR5, UR5 ;  /* 0x00000005000575e3 */ /* 0x000e640008000800 */
[----:B-1----:R-:W-:Y:S01]  /*2b80*/  MOV R3, UR5 ;  /* 0x0000000500037c02 */ /* 0x002fe20008000f00 */
[----:B------:R-:W-:Y:S06]  /*2b90*/  BRA.U UP0, `(.L_x_51) ;  /* 0x0000000100187547 */ /* 0x000fec000b800000 */
.L_x_52:
[----:B------:R-:W-:Y:S05]  /*2ba0*/  NANOSLEEP 0x64 ;  /* 0x000000640000795d */ /* 0x000fea0003800000 */
[----:B------:R-:W-:-:S05]  /*2bb0*/  UMOV UR5, 0x10 ;  /* 0x0000001000057882 */ /* 0x000fca0000000000 */
[----:B------:R-:W-:Y:S04]  /*2bc0*/  DEPBAR.LE SB1, 0x36 ;  /* 0x00009d800000791a */ /* 0x000fe80000000000 */
[----:B------:R-:W1:Y:S02]  /*2bd0*/  UTCATOMSWS.FIND_AND_SET.ALIGN UP0, UR5, UR5 ;  /* 0x00000005000575e3 */ /* 0x000e640008000800 */
[----:B-1----:R-:W-:Y:S01]  /*2be0*/  MOV R3, UR5 ;  /* 0x0000000500037c02 */ /* 0x002fe20008000f00 */
[----:B------:R-:W-:Y:S05]  /*2bf0*/  BRA.U !UP0, `(.L_x_52) ;  /* 0xfffffffd08e87547 */ /* 0x000fea000b83ffff */
.L_x_51:
[-C--:B------:R-:W-:Y:S02]  /*2c00*/  SHF.L.U32 R2, R2, R3.reuse, RZ ;  /* 0x0000000302027219 */ /* 0x080fe400000006ff */
[----:B------:R-:W-:Y:S01]  /*2c10*/  SHF.L.U32 R0, R0, R3, RZ ;  /* 0x0000000300007219 */ /* 0x000fe200000006ff */
[----:B------:R-:W-:Y:S02]  /*2c20*/  IMAD.SHL.U32 R3, R3, 0x20, RZ ;  /* 0x0000002003037824 */ /* 0x000fe400078e00ff */
[----:B------:R1:W-:Y:S04]  /*2c30*/  ATOMS.OR RZ, [UR4+0x14], R2 ;  /* 0x00001402ffff798c */ /* 0x0003e8000b000004 */
[----:B------:R1:W-:Y:S04]  /*2c40*/  ATOMS.OR RZ, [UR4+0x18], R0 ;  /* 0x00001800ffff798c */ /* 0x0003e8000b000004 */
[----:B------:R1:W-:Y:S01]  /*2c50*/  STS [UR37+0x140], R3 ;  /* 0x00014003ff007988 */ /* 0x0003e20008000825 */
[----:B------:R-:W-:Y:S05]  /*2c60*/  BRA `(.L_x_50) ;  /* 0x0000000000107947 */ /* 0x000fea0003800000 */
.L_x_49:
[----:B------:R-:W-:Y:S02]  /*2c70*/  MOV R0, 0xffffffff ;  /* 0xffffffff00007802 */ /* 0x000fe40000000f00 */
[----:B------:R-:W-:-:S03]  /*2c80*/  MOV R2, 0x2cb0 ;  /* 0x00002cb000027802 */ /* 0x000fc60000000f00 */
[----:B------:R1:W-:Y:S04]  /*2c90*/  STS [UR37+0x140], R0 ;  /* 0x00014000ff007988 */ /* 0x0003e80008000825 */
[----:B-1-3-5:R-:W-:Y:S05]  /*2ca0*/  CALL.REL.NOINC `($__internal_1_$__cuda_sm10x_tcgen05_guardrail_trap_phase_invalid_during_alloc) ;  /* 0x0000009000347944 */ /* 0x02afea0003c00000 */
.L_x_50:
[----:B------:R-:W-:Y:S05]  /*2cb0*/  WARPSYNC.ALL ;  /* 0x0000000000007948 */ /* 0x000fea0003800000 */
[----:B------:R-:W2:Y:S01]  /*2cc0*/  S2UR UR5, SR_CgaCtaId ;  /* 0x00000000000579c3 */ /* 0x000ea20000008800 */
[----:B------:R-:W-:Y:S01]  /*2cd0*/  UMOV UR4, 0x400 ;  /* 0x0000040000047882 */ /* 0x000fe20000000000 */
[----:B------:R-:W-:-:S06]  /*2ce0*/  NOP ;  /* 0x0000000000007918 */ /* 0x000fcc0000000000 */
[----:B------:R-:W-:Y:S06]  /*2cf0*/  BAR.ARV 0x6, 0xa0 ;  /* 0x0182800000007b1d */ /* 0x000fec0000002000 */
[----:B------:R-:W4:Y:S01]  /*2d00*/  LDCU UR7, c[0x0][0x38c] ;  /* 0x00007180ff0777ac */ /* 0x000f220008000800 */
[----:B------:R-:W-:Y:S01]  /*2d10*/  IMAD.MOV.U32 R11, RZ, RZ, 0x1 ;  /* 0x00000001ff0b7424 */ /* 0x000fe200078e00ff */
[----:B------:R-:W-:Y:S01]  /*2d20*/  CS2R R8, SRZ ;  /* 0x0000000000087805 */ /* 0x000fe2000001ff00 */
[----:B------:R-:W-:Y:S01]  /*2d30*/  IMAD.MOV.U32 R10, RZ, RZ, RZ ;  /* 0x000000ffff0a7224 */ /* 0x000fe200078e00ff */
[----:B------:R-:W3:Y:S01]  /*2d40*/  LDCU UR6, c[0x0][0x38c] ;  /* 0x00007180ff0677ac */ /* 0x000ee20008000800 */
[----:B------:R-:W-:Y:S01]  /*2d50*/  UMOV UR15, URZ ;  /* 0x000000ff000f7c82 */ /* 0x000fe20008000000 */
[----:B------:R-:W-:Y:S01]  /*2d60*/  UMOV UR14, URZ ;  /* 0x000000ff000e7c82 */ /* 0x000fe20008000000 */
[----:B--2---:R-:W-:Y:S01]  /*2d70*/  ULEA UR5, UR5, UR4, 0x18 ;  /* 0x0000000405057291 */ /* 0x004fe2000f8ec0ff */
[----:B------:R-:W-:Y:S01]  /*2d80*/  UMOV UR24, 0x0 ;  /* 0x0000000000187882 */ /* 0x000fe20000000000 */
[----:B------:R-:W-:-:S02]  /*2d90*/  UMOV UR25, 0x4400910 ;  /* 0x0440091000197882 */ /* 0x000fc40000000000 */
[----:B------:R-:W-:Y:S02]  /*2da0*/  UIADD3 UR10, UPT, UPT, UR5, 0x8800, URZ ;  /* 0x00008800050a7890 */ /* 0x000fe4000fffe0ff */
[----:B------:R-:W-:Y:S02]  /*2db0*/  UIADD3 UR11, UPT, UPT, UR5, 0x10800, URZ ;  /* 0x00010800050b7890 */ /* 0x000fe4000fffe0ff */
[----:B----4-:R-:W-:Y:S01]  /*2dc0*/  UIADD3 UR7, UPT, UPT, UR7, 0x1f, URZ ;  /* 0x0000001f07077890 */ /* 0x010fe2000fffe0ff */
[----:B-1----:R-:W1:Y:S01]  /*2dd0*/  LDS R0, [UR5+0x140] ;  /* 0x00014005ff007984 */ /* 0x002e620008000800 */
[----:B------:R-:W-:Y:S02]  /*2de0*/  USHF.R.U32.HI UR10, URZ, 0x4, UR10 ;  /* 0x00000004ff0a7899 */ /* 0x000fe4000801160a */
[----:B------:R-:W-:Y:S02]  /*2df0*/  USHF.R.S32.HI UR4, URZ, 0x1f, UR7 ;  /* 0x0000001fff047899 */ /* 0x000fe40008011407 */
[----:B------:R-:W-:-:S02]  /*2e00*/  USHF.R.U32.HI UR11, URZ, 0x4, UR11 ;  /* 0x00000004ff0b7899 */ /* 0x000fc4000801160b */
[----:B------:R-:W-:Y:S02]  /*2e10*/  ULEA.HI UR4, UR4, UR7, URZ, 0x5 ;  /* 0x0000000704047291 */ /* 0x000fe4000f8f28ff */
[----:B------:R-:W-:Y:S02]  /*2e20*/  ULOP3.LUT UR10, UR10, 0x3fff, URZ, 0xc0, !UPT ;  /* 0x00003fff0a0a7892 */ /* 0x000fe4000f8ec0ff */
[----:B------:R-:W-:Y:S02]  /*2e30*/  USHF.R.S32.HI UR4, URZ, 0x5, UR4 ;  /* 0x00000005ff047899 */ /* 0x000fe40008011404 */
[----:B------:R-:W-:Y:S02]  /*2e40*/  ULOP3.LUT UR11, UR11, 0x3fff, URZ, 0xc0, !UPT ;  /* 0x00003fff0b0b7892 */ /* 0x000fe4000f8ec0ff */
[----:B------:R-:W-:Y:S01]  /*2e50*/  UISETP.LT.AND UP0, UPT, UR4, 0x1, UPT ;  /* 0x000000010400788c */ /* 0x000fe2000bf01270 */
[----:B------:R-:W-:Y:S01]  /*2e60*/  UMOV UR22, 0x0 ;  /* 0x0000000000167882 */ /* 0x000fe20000000000 */
[----:B------:R-:W-:-:S02]  /*2e70*/  UMOV UR23, 0x4400910 ;  /* 0x0440091000177882 */ /* 0x000fc40000000000 */
[----:B------:R-:W-:Y:S02]  /*2e80*/  USEL UR9, UR4, 0x1, !UP0 ;  /* 0x0000000104097887 */ /* 0x000fe4000c000000 */
[----:B------:R-:W-:Y:S02]  /*2e90*/  ULOP3.LUT UR10, UR10, 0x10000, URZ, 0xfc, !UPT ;  /* 0x000100000a0a7892 */ /* 0x000fe4000f8efcff */
[----:B------:R-:W-:Y:S02]  /*2ea0*/  ULOP3.LUT UR11, UR11, 0x10000, URZ, 0xfc, !UPT ;  /* 0x000100000b0b7892 */ /* 0x000fe4000f8efcff */
[----:B------:R-:W-:Y:S02]  /*2eb0*/  UIADD3 UR9, UPT, UPT, -UR9, URZ, URZ ;  /* 0x000000ff09097290 */ /* 0x000fe4000fffe1ff */
[----:B---3--:R-:W-:Y:S01]  /*2ec0*/  UISETP.GE.AND UP3, UPT, UR6, 0x1, UPT ;  /* 0x000000010600788c */ /* 0x008fe2000bf66270 */
[----:B------:R-:W-:Y:S01]  /*2ed0*/  UMOV UR20, 0x0 ;  /* 0x0000000000147882 */ /* 0x000fe20000000000 */
[----:B------:R-:W-:Y:S01]  /*2ee0*/  UMOV UR21, 0x4400910 ;  /* 0x0440091000157882 */ /* 0x000fe20000000000 */
[----:B------:R-:W-:Y:S01]  /*2ef0*/  UMOV UR18, 0x0 ;  /* 0x0000000000127882 */ /* 0x000fe20000000000 */
[----:B------:R-:W-:Y:S01]  /*2f00*/  UMOV UR19, 0x4400910 ;  /* 0x0440091000137882 */ /* 0x000fe20000000000 */
[----:B-1----:R-:W-:-:S15]  /*2f10*/  R2UR UR16, R0 ;  /* 0x00000000001072ca */ /* 0x002fde00000e0000 */
.L_x_59:
[----:B------:R-:W-:Y:S02]  /*2f20*/  LEA R0, R10, UR5, 0x3 ;  /* 0x000000050a007c11 */ /* 0x000fe4000f8e18ff */
[----:B------:R-:W-:Y:S02]  /*2f30*/  SHF.L.U32 R2, R9, 0x1f, RZ ;  /* 0x0000001f09027819 */ /* 0x000fe400000006ff */
[----:B------:R-:W-:Y:S01]  /*2f40*/  PLOP3.LUT P0, PT, PT, PT, UP3, 0x80, 0x8 ;  /* 0x000000000008781c */ /* 0x000fe20003f0f038 */
[----:B------:R-:W-:Y:S01]  /*2f50*/  VIADD R3, R0, 0xa0 ;  /* 0x000000a000037836 */ /* 0x000fe20000000000 */
[----:B-1----:R-:W1:Y:S02]  /*2f60*/  SYNCS.PHASECHK.TRANS64.TRYWAIT P1, [R0+URZ+0x90], R2 ;  /* 0x00009002000075a7 */ /* 0x002e6400080211ff */
[----:B-1-3--:R-:W-:Y:S09]  /*2f70*/  @!P1 BRA `(.L_x_53) ;  /* 0x0000008000d09947 */ /* 0x00aff20003800000 */
.L_x_182:
[----:B------:R-:W-:Y:S01]  /*2f80*/  LEA R4, R10, UR5, 0x4 ;  /* 0x000000050a047c11 */ /* 0x000fe2000f8e20ff */
[----:B------:R-:W-:Y:S01]  /*2f90*/  @UP3 ULEA UR6, UR14, UR5, 0x3 ;  /* 0x000000050e063291 */ /* 0x000fe2000f8e18ff */
[----:B------:R-:W-:Y:S01]  /*2fa0*/  PLOP3.LUT P2, PT, PT, PT, PT, 0x80, 0x8 ;  /* 0x000000000008781c */ /* 0x000fe20003f4f070 */
[----:B------:R-:W-:Y:S01]  /*2fb0*/  ULEA UR7, UR15, UR5, 0x3 ;  /* 0x000000050f077291 */ /* 0x000fe2000f8e18ff */
[----:B------:R-:W-:Y:S02]  /*2fc0*/  PRMT R3, RZ, 0x654, R3 ;  /* 0x00000654ff037816 */ /* 0x000fe40000000003 */
[----:B------:R-:W2:Y:S01]  /*2fd0*/  LDS.128 R4, [R4+0x120] ;  /* 0x0001200004047984 */ /* 0x000ea20000000c00 */
[----:B-1----:R-:W-:Y:S02]  /*2fe0*/  @P0 SHF.L.U32 R2, R8, 0x1f, RZ ;  /* 0x0000001f08020819 */ /* 0x002fe400000006ff */
[----:B------:R-:W-:Y:S01]  /*2ff0*/  SHF.L.U32 R0, R11, 0x1f, RZ ;  /* 0x0000001f0b007819 */ /* 0x000fe200000006ff */
[----:B------:R-:W-:Y:S01]  /*3000*/  @!PT LDS RZ, [RZ] ;  /* 0x00000000fffff984 */ /* 0x000fe20000000800 */
[----:B------:R-:W-:Y:S01]  /*3010*/  @!PT LDS RZ, [RZ] ;  /* 0x00000000fffff984 */ /* 0x000fe20000000800 */
[----:B------:R-:W-:Y:S01]  /*3020*/  @!PT LDS RZ, [RZ] ;  /* 0x00000000fffff984 */ /* 0x000fe20000000800 */
[----:B------:R-:W-:Y:S01]  /*3030*/  @!PT LDS RZ, [RZ] ;  /* 0x00000000fffff984 */ /* 0x000fe20000000800 */
[----:B------:R1:W-:Y:S06]  /*3040*/  MEMBAR.ALL.CTA ;  /* 0x0000000000007992 */ /* 0x0003ec0000008000 */
[----:B-1----:R-:W1:Y:S02]  /*3050*/  FENCE.VIEW.ASYNC.S ;  /* 0x00000000000073c6 */ /* 0x002e640000000000 */
[----:B-1----:R1:W-:Y:S01]  /*3060*/  SYNCS.ARRIVE.TRANS64.RED.A1T0 RZ, [R3+URZ], RZ ;  /* 0x000000ff03ff79a7 */ /* 0x0023e200081004ff */
[----:B------:R1:W3:Y:S01]  /*3070*/  @P0 SYNCS.PHASECHK.TRANS64.TRYWAIT P2, [UR6], R2 ;  /* 0x00000002ff0005a7 */ /* 0x0002e20008041106 */
[----:B------:R-:W-:Y:S01]  /*3080*/  ULEA.HI UR6, UR15, UR15, URZ, 0x1 ;  /* 0x0000000f0f067291 */ /* 0x000fe2000f8f08ff */
[----:B--2---:R-:W-:-:S03]  /*3090*/  LOP3.LUT P1, RZ, R6, 0x1, RZ, 0xc0, !PT ;  /* 0x0000000106ff7812 */ /* 0x004fc6000782c0ff */
[----:B------:R-:W-:Y:S02]  /*30a0*/  USHF.L.U32 UR8, UR6, 0x7, URZ ;  /* 0x0000000706087899 */ /* 0x000fe400080006ff */
[----:B------:R-:W-:Y:S02]  /*30b0*/  ULOP3.LUT UR6, UR6, 0xffe, URZ, 0xc0, !UPT ;  /* 0x00000ffe06067892 */ /* 0x000fe4000f8ec0ff */
[----:B------:R-:W-:Y:S02]  /*30c0*/  ULOP3.LUT UR8, UR8, 0xffffff00, URZ, 0xc0, !UPT ;  /* 0xffffff0008087892 */ /* 0x000fe4000f8ec0ff */
[----:B------:R-:W-:Y:S02]  /*30d0*/  UIADD3 UR6, UPT, UPT, -UR6, UR15, URZ ;  /* 0x0000000f06067290 */ /* 0x000fe4000fffe1ff */
[----:B------:R-:W-:Y:S01]  /*30e0*/  UIADD3 UR8, UPT, UPT, UR16, UR8, URZ ;  /* 0x0000000810087290 */ /* 0x000fe2000fffe0ff */
[----:B------:R-:W2:Y:S03]  /*30f0*/  SYNCS.PHASECHK.TRANS64.TRYWAIT P0, [UR7+0xd0], R0 ;  /* 0x0000d000ff0075a7 */ /* 0x000ea60008001107 */
[----:B------:R-:W-:Y:S01]  /*3100*/  ULEA UR8, UR6, UR8, 0x14 ;  /* 0x0000000806087291 */ /* 0x000fe2000f8ea0ff */
[----:B-123--:R-:W-:Y:S11]  /*3110*/  @!P0 BRA `(.L_x_54) ;  /* 0x00000080007c8947 */ /* 0x00eff60003800000 */
.L_x_184:
[----:B------:R-:W-:Y:S01]  /*3120*/  IADD3 R10, PT, PT, R10, 0x1, RZ ;  /* 0x000000010a0a7810 */ /* 0x000fe20007ffe0ff */
[----:B------:R-:W-:Y:S06]  /*3130*/  BRA.U !UP3, `(.L_x_55) ;  /* 0x000000010bc07547 */ /* 0x000fec000b800000 */
[----:B------:R-:W-:Y:S01]  /*3140*/  UPLOP3.LUT UP4, UPT, UPT, UPT, UPT, 0x40, 0x4 ;  /* 0x000000000004789c */ /* 0x000fe20003f8e870 */
[----:B------:R-:W-:Y:S01]  /*3150*/  UMOV UR13, UR9 ;  /* 0x00000009000d7c82 */ /* 0x000fe20008000000 */
[----:B------:R-:W-:Y:S01]  /*3160*/  UMOV UR12, UR4 ;  /* 0x00000004000c7c82 */ /* 0x000fe20008000000 */
[----:B------:R-:W-:-:S08]  /*3170*/  UMOV UR17, UR14 ;  /* 0x0000000e00117c82 */ /* 0x000fd00008000000 */
.L_x_58:
[----:B------:R-:W-:Y:S02]  /*3180*/  UIADD3 UR13, UPT, UPT, UR13, 0x1, URZ ;  /* 0x000000010d0d7890 */ /* 0x000fe4000fffe0ff */
[----:B--2---:R-:W-:Y:S02]  /*3190*/  ULEA UR6, UR17, UR5, 0x3 ;  /* 0x0000000511067291 */ /* 0x004fe4000f8e18ff */
[----:B------:R-:W-:Y:S01]  /*31a0*/  UISETP.NE.AND UP0, UPT, UR13, URZ, UPT ;  /* 0x000000ff0d00728c */ /* 0x000fe2000bf05270 */
[----:B---3--:R-:W-:Y:S10]  /*31b0*/  @P2 BRA `(.L_x_56) ;  /* 0x00000000000c2947 */ /* 0x008ff40003800000 */
[----:B-1----:R-:W-:Y:S04]  /*31c0*/  SHF.L.U32 R2, R8, 0x1f, RZ ;  /* 0x0000001f08027819 */ /* 0x002fe800000006ff */
[----:B------:R-:W1:Y:S02]  /*31d0*/  SYNCS.PHASECHK.TRANS64.TRYWAIT P0, [UR6], R2 ;  /* 0x00000002ff0075a7 */ /* 0x000e640008001106 */
[----:B-1----:R-:W-:Y:S05]  /*31e0*/  @!P0 BRA `(.L_x_57) ;  /* 0x0000008000608947 */ /* 0x002fea0003800000 */
.L_x_56:
[----:B------:R-:W-:Y:S01]  /*31f0*/  UISETP.NE.AND UP1, UPT, UR12, 0x1, UPT ;  /* 0x000000010c00788c */ /* 0x000fe2000bf25270 */
[----:B------:R-:W-:Y:S01]  /*3200*/  PLOP3.LUT P2, PT, PT, PT, PT, 0x80, 0x8 ;  /* 0x000000000008781c */ /* 0x000fe20003f4f070 */
[----:B------:R-:W-:Y:S02]  /*3210*/  UIADD3 UR14, UPT, UPT, UR17, 0x1, URZ ;  /* 0x00000001110e7890 */ /* 0x000fe4000fffe0ff */
[----:B------:R-:W-:Y:S02]  /*3220*/  ULEA UR28, UR17, UR11, 0xb ;  /* 0x0000000b111c7291 */ /* 0x000fe4000f8e58ff */
[----:B------:R-:W-:Y:S01]  /*3230*/  UISETP.NE.AND UP2, UPT, UR14, 0x4, UPT ;  /* 0x000000040e00788c */ /* 0x000fe2000bf45270 */
[----:B------:R-:W-:Y:S01]  /*3240*/  PLOP3.LUT P0, PT, PT, PT, UP1, 0x80, 0x8 ;  /* 0x000000000008781c */ /* 0x000fe20003f0f018 */
[----:B------:R-:W-:Y:S02]  /*3250*/  UIADD3 UR40, UPT, UPT, UR28, 0x2, URZ ;  /* 0x000000021c287890 */ /* 0x000fe4000fffe0ff */
[----:B------:R-:W-:Y:S02]  /*3260*/  USEL UR27, URZ, 0x1, UP2 ;  /* 0x00000001ff1b7887 */ /* 0x000fe40009000000 */
[----:B------:R-:W-:Y:S02]  /*3270*/  USEL UR14, UR14, URZ, UP2 ;  /* 0x000000ff0e0e7287 */ /* 0x000fe40009000000 */
[----:B------:R-:W-:Y:S02]  /*3280*/  UIADD3 UR36, UPT, UPT, UR28, 0x4, URZ ;  /* 0x000000041c247890 */ /* 0x000fe4000fffe0ff */
[----:B------:R-:W-:Y:S01]  /*3290*/  @UP1 ULEA UR26, UR14, UR5, 0x3 ;  /* 0x000000050e1a1291 */ /* 0x000fe2000f8e18ff */
[----:B------:R-:W-:Y:S01]  /*32a0*/  LOP3.LUT R8, R8, UR27, RZ, 0x3c, !PT ;  /* 0x0000001b08087c12 */ /* 0x000fe2000f8e3cff */
[----:B------:R-:W-:Y:S02]  /*32b0*/  UIADD3 UR32, UPT, UPT, UR28, 0x6, URZ ;  /* 0x000000061c207890 */ /* 0x000fe4000fffe0ff */
[----:B------:R-:W-:Y:S01]  /*32c0*/  UIADD3 UR6, UPT, UPT, UR6, 0x20, URZ ;  /* 0x0000002006067890 */ /* 0x000fe2000fffe0ff */
[----:B-1----:R-:W-:Y:S01]  /*32d0*/  @P0 SHF.L.U32 R0, R8, 0x1f, RZ ;  /* 0x0000001f08000819 */ /* 0x002fe200000006ff */
[----:B------:R-:W-:Y:S01]  /*32e0*/  UIADD3 UR12, UPT, UPT, UR12, -0x1, URZ ;  /* 0xffffffff0c0c7890 */ /* 0x000fe2000fffe0ff */
[----:B------:R-:W-:Y:S02]  /*32f0*/  UMOV UR29, 0x40004040 ;  /* 0x40004040001d7882 */ /* 0x000fe40000000000 */
[----:B------:R2:W3:Y:S01]  /*3300*/  @P0 SYNCS.PHASECHK.TRANS64.TRYWAIT P2, [UR26], R0 ;  /* 0x00000000ff0005a7 */ /* 0x0004e2000804111a */
[----:B------:R-:W-:Y:S01]  /*3310*/  ULEA UR26, UR17, UR10, 0x9 ;  /* 0x0000000a111a7291 */ /* 0x000fe2000f8e48ff */
[----:B------:R-:W-:Y:S01]  /*3320*/  UMOV UR27, 0x40004040 ;  /* 0x40004040001b7882 */ /* 0x000fe20000000000 */
[----:B------:R-:W-:Y:S02]  /*3330*/  UMOV UR41, 0x40004040 ;  /* 0x4000404000297882 */ /* 0x000fe40000000000 */
[----:B------:R-:W-:Y:S02]  /*3340*/  UIADD3 UR38, UPT, UPT, UR26, 0x2, URZ ;  /* 0x000000021a267890 */ /* 0x000fe4000fffe0ff */
[----:B------:R-:W-:Y:S02]  /*3350*/  UIADD3 UR34, UPT, UPT, UR26, 0x4, URZ ;  /* 0x000000041a227890 */ /* 0x000fe4000fffe0ff */
[----:B------:R-:W-:Y:S01]  /*3360*/  UIADD3 UR30, UPT, UPT, UR26, 0x6, URZ ;  /* 0x000000061a1e7890 */ /* 0x000fe2000fffe0ff */
[----:B------:R2:W-:Y:S01]  /*3370*/  UTCHMMA gdesc[UR26], gdesc[UR28], tmem[UR8], tmem[UR24], idesc[UR25], UP4 ;  /* 0x00ff181c1a0075ea */ /* 0x0005e2000a000008 */
[----:B------:R-:W-:Y:S01]  /*3380*/  UPLOP3.LUT UP4, UPT, UPT, UPT, UPT, 0x80, 0x8 ;  /* 0x000000000008789c */ /* 0x000fe20003f8f070 */
[----:B------:R-:W-:Y:S01]  /*3390*/  UMOV UR39, 0x40004040 ;  /* 0x4000404000277882 */ /* 0x000fe20000000000 */
[----:B------:R-:W-:Y:S01]  /*33a0*/  UMOV UR37, 0x40004040 ;  /* 0x4000404000257882 */ /* 0x000fe20000000000 */
[----:B------:R2:W-:Y:S01]  /*33b0*/  UTCHMMA gdesc[UR38], gdesc[UR40], tmem[UR8], tmem[UR22], idesc[UR23], UPT ;  /* 0x00ff1628260075ea */ /* 0x0005e2000b800008 */
[----:B------:R-:W-:Y:S01]  /*33c0*/  UMOV UR35, 0x40004040 ;  /* 0x4000404000237882 */ /* 0x000fe20000000000 */
[----:B------:R-:W-:Y:S01]  /*33d0*/  UMOV UR33, 0x40004040 ;  /* 0x4000404000217882 */ /* 0x000fe20000000000 */
[----:B------:R-:W-:Y:S01]  /*33e0*/  UMOV UR31, 0x40004040 ;  /* 0x40004040001f7882 */ /* 0x000fe20000000000 */
[----:B------:R2:W-:Y:S01]  /*33f0*/  UTCHMMA gdesc[UR34], gdesc[UR36], tmem[UR8], tmem[UR20], idesc[UR21], UPT ;  /* 0x00ff1424220075ea */ /* 0x0005e2000b800008 */
[----:B------:R2:W-:Y:S01]  /*3400*/  UTCHMMA gdesc[UR30], gdesc[UR32], tmem[UR8], tmem[UR18], idesc[UR19], UPT ;  /* 0x00ff12201e0075ea */ /* 0x0005e2000b800008 */
[----:B------:R2:W-:Y:S01]  /*3410*/  UTCBAR [UR6], URZ ;  /* 0x000000ff060073e9 */ /* 0x0005e200080000ff */
[----:B------:R-:W-:Y:S01]  /*3420*/  UMOV UR17, UR14 ;  /* 0x0000000e00117c82 */ /* 0x000fe20008000000 */
[----:B------:R-:W-:Y:S05]  /*3430*/  BRA.U UP0, `(.L_x_58) ;  /* 0xfffffffd00507547 */ /* 0x000fea000b83ffff */
.L_x_55:
[----:B------:R-:W-:Y:S01]  /*3440*/  UIADD3 UR15, UPT, UPT, UR15, 0x1, URZ ;  /* 0x000000010f0f7890 */ /* 0x000fe2000fffe0ff */
[C---:B------:R-:W-:Y:S01]  /*3450*/  ISETP.NE.AND P0, PT, R10.reuse, 0x2, PT ;  /* 0x000000020a00780c */ /* 0x040fe20003f05270 */
[----:B------:R-:W-:Y:S02]  /*3460*/  UIADD3 UR7, UPT, UPT, UR7, 0xb0, URZ ;  /* 0x000000b007077890 */ /* 0x000fe4000fffe0ff */
[----:B------:R-:W-:Y:S01]  /*3470*/  UISETP.NE.AND UP0, UPT, UR15, 0x4, UPT ;  /* 0x000000040f00788c */ /* 0x000fe2000bf05270 */
[----:B-12---:R-:W-:Y:S02]  /*3480*/  SEL R0, RZ, 0x1, P0 ;  /* 0x00000001ff007807 */ /* 0x006fe40000000000 */
[----:B------:R-:W-:Y:S01]  /*3490*/  SEL R10, R10, RZ, P0 ;  /* 0x000000ff0a0a7207 */ /* 0x000fe20000000000 */
[----:B------:R-:W-:Y:S01]  /*34a0*/  USEL UR6, URZ, 0x1, UP0 ;  /* 0x00000001ff067887 */ /* 0x000fe20008000000 */
[----:B------:R-:W-:Y:S01]  /*34b0*/  LOP3.LUT R9, R9, R0, RZ, 0x3c, !PT ;  /* 0x0000000009097212 */ /* 0x000fe200078e3cff */
[----:B------:R-:W-:Y:S01]  /*34c0*/  USEL UR15, UR15, URZ, UP0 ;  /* 0x000000ff0f0f7287 */ /* 0x000fe20008000000 */
[----:B------:R1:W-:Y:S03]  /*34d0*/  UTCBAR [UR7], URZ ;  /* 0x000000ff070073e9 */ /* 0x0003e600080000ff */
[----:B------:R-:W-:Y:S01]  /*34e0*/  LOP3.LUT R11, R11, UR6, RZ, 0x3c, !PT ;  /* 0x000000060b0b7c12 */ /* 0x000fe2000f8e3cff */
[----:B------:R-:W-:Y:S07]  /*34f0*/  @P1 BRA `(.L_x_59) ;  /* 0xfffffff800881947 */ /* 0x000fee000383ffff */
[----:B------:R-:W2:Y:S01]  /*3500*/  S2UR UR4, SR_CgaCtaId ;  /* 0x00000000000479c3 */ /* 0x000ea20000008800 */
[----:B------:R-:W-:Y:S01]  /*3510*/  ELECT P0, URZ, PT ;  /* 0x0000000000ff782f */ /* 0x000fe20003800000 */
[----:B------:R-:W-:Y:S01]  /*3520*/  IMAD.MOV.U32 R0, RZ, RZ, 0x1 ;  /* 0x00000001ff007424 */ /* 0x000fe200078e00ff */
[----:B------:R-:W-:Y:S01]  /*3530*/  UIADD3 UR5, UPT, UPT, UR5, 0xd0, URZ ;  /* 0x000000d005057890 */ /* 0x000fe2000fffe0ff */
[----:B------:R-:W-:Y:S01]  /*3540*/  SHF.L.U32 R2, R11, 0x1f, RZ ;  /* 0x0000001f0b027819 */ /* 0x000fe200000006ff */
[----:B------:R-:W-:-:S03]  /*3550*/  UMOV UR6, 0x40 ;  /* 0x0000004000067882 */ /* 0x000fc60000000000 */
[----:B------:R-:W-:Y:S01]  /*3560*/  UVIRTCOUNT.DEALLOC.SMPOOL 0x80 ;  /* 0x000000800000784c */ /* 0x000fe20000000000 */
[----:B--2---:R-:W-:Y:S02]  /*3570*/  ULEA UR4, UR4, UR6, 0x18 ;  /* 0x0000000604047291 */ /* 0x004fe4000f8ec0ff */
[----:B------:R-:W-:-:S07]  /*3580*/  ULEA UR6, UR15, UR5, 0x3 ;  /* 0x000000050f067291 */ /* 0x000fce000f8e18ff */
[----:B------:R2:W-:Y:S02]  /*3590*/  @P0 STS.U8 [UR4+0x1c], R0 ;  /* 0x00001c00ff000988 */ /* 0x0005e40008000004 */
[----:B------:R-:W4:Y:S02]  /*35a0*/  SYNCS.PHASECHK.TRANS64.TRYWAIT P0, [UR6], R2 ;  /* 0x00000002ff0075a7 */ /* 0x000f240008001106 */
[----:B--2-4-:R-:W-:Y:S05]  /*35b0*/  @!P0 BRA `(.L_x_60) ;  /* 0x0000007c00848947 */ /* 0x014fea0003800000 */
.L_x_187:
[----:B-1----:R-:W-:-:S04]  /*35c0*/  UIADD3 UR7, UPT, UPT, UR15, 0x1, URZ ;  /* 0x000000010f077890 */ /* 0x002fc8000fffe0ff */
[----:B------:R-:W-:-:S04]  /*35d0*/  UISETP.NE.AND UP0, UPT, UR7, 0x4, UPT ;  /* 0x000000040700788c */ /* 0x000fc8000bf05270 */
[----:B------:R-:W-:Y:S02]  /*35e0*/  USEL UR8, URZ, 0x1, UP0 ;  /* 0x00000001ff087887 */ /* 0x000fe40008000000 */
[----:B------:R-:W-:-:S04]  /*35f0*/  USEL UR7, UR7, URZ, UP0 ;  /* 0x000000ff07077287 */ /* 0x000fc80008000000 */
[----:B------:R-:W-:Y:S01]  /*3600*/  ULEA UR6, UR7, UR5, 0x3 ;  /* 0x0000000507067291 */ /* 0x000fe2000f8e18ff */
[----:B--2---:R-:W-:-:S04]  /*3610*/  LOP3.LUT R2, R11, UR8, RZ, 0x3c, !PT ;  /* 0x000000080b027c12 */ /* 0x004fc8000f8e3cff */
[----:B------:R-:W-:-:S04]  /*3620*/  SHF.L.U32 R3, R2, 0x1f, RZ ;  /* 0x0000001f02037819 */ /* 0x000fc800000006ff */
[----:B------:R-:W1:Y:S02]  /*3630*/  SYNCS.PHASECHK.TRANS64.TRYWAIT P0, [UR6], R3 ;  /* 0x00000003ff0075a7 */ /* 0x000e640008001106 */
[----:B-1----:R-:W-:Y:S05]  /*3640*/  @!P0 BRA `(.L_x_61) ;  /* 0x0000007c00788947 */ /* 0x002fea0003800000 */
.L_x_189:
        /* <DEDUP_REMOVED lines=9> */
.L_x_191:
[----:B------:R-:W-:-:S04]  /*36e0*/  UIADD3 UR7, UPT, UPT, UR7, 0x1, URZ ;  /* 0x0000000107077890 */ /* 0x000fc8000fffe0ff */
[----:B------:R-:W-:-:S04]  /*36f0*/  UISETP.NE.AND UP0, UPT, UR7, 0x4, UPT ;  /* 0x000000040700788c */ /* 0x000fc8000bf05270 */
[----:B------:R-:W-:Y:S02]  /*3700*/  USEL UR6, URZ, 0x1, UP0 ;  /* 0x00000001ff067887 */ /* 0x000fe40008000000 */
[----:B------:R-:W-:-:S04]  /*3710*/  USEL UR7, UR7, URZ, UP0 ;  /* 0x000000ff07077287 */ /* 0x000fc80008000000 */
[----:B------:R-:W-:Y:S01]  /*3720*/  ULEA UR7, UR7, UR5, 0x3 ;  /* 0x0000000507077291 */ /* 0x000fe2000f8e18ff */
[----:B------:R-:W-:-:S04]  /*3730*/  LOP3.LUT R2, R2, UR6, RZ, 0x3c, !PT ;  /* 0x0000000602027c12 */ /* 0x000fc8000f8e3cff */
[----:B------:R-:W-:-:S04]  /*3740*/  SHF.L.U32 R2, R2, 0x1f, RZ ;  /* 0x0000001f02027819 */ /* 0x000fc800000006ff */
[----:B------:R-:W2:Y:S02]  /*3750*/  SYNCS.PHASECHK.TRANS64.TRYWAIT P0, [UR7], R2 ;  /* 0x00000002ff0075a7 */ /* 0x000ea40008001107 */
[----:B--2---:R-:W-:Y:S05]  /*3760*/  @!P0 BRA `(.L_x_63) ;  /* 0x0000007c00608947 */ /* 0x004fea0003800000 */
.L_x_193:
[----:B------:R-:W-:Y:S01]  /*3770*/  NOP ;  /* 0x0000000000007918 */ /* 0x000fe20000000000 */
[----:B-1----:R-:W1:Y:S01]  /*3780*/  LDS R0, [UR4+0x14] ;  /* 0x00001404ff007984 */ /* 0x002e620008000800 */
[----:B------:R-:W-:Y:S01]  /*3790*/  ULOP3.LUT UR6, UR16, 0xffff, URZ, 0xc0, !UPT ;  /* 0x0000ffff10067892 */ /* 0x000fe2000f8ec0ff */
[----:B------:R-:W-:Y:S01]  /*37a0*/  UMOV UR8, 0xffff ;  /* 0x0000ffff00087882 */ /* 0x000fe20000000000 */
[----:B------:R-:W-:Y:S02]  /*37b0*/  UMOV UR5, 0x1 ;  /* 0x0000000100057882 */ /* 0x000fe40000000000 */
[----:B------:R-:W-:-:S04]  /*37c0*/  USHF.R.U32.HI UR6, URZ, 0x5, UR6 ;  /* 0x00000005ff067899 */ /* 0x000fc80008011606 */
[----:B------:R-:W-:Y:S02]  /*37d0*/  USHF.L.U32 UR8, UR8, UR6, URZ ;  /* 0x0000000608087299 */ /* 0x000fe400080006ff */
[----:B------:R-:W-:-:S04]  /*37e0*/  USHF.L.U32 UR5, UR5, UR6, URZ ;  /* 0x0000000605057299 */ /* 0x000fc800080006ff */
[----:B-1----:R-:W-:-:S04]  /*37f0*/  LOP3.LUT R0, R0, UR8, RZ, 0xc0, !PT ;  /* 0x0000000800007c12 */ /* 0x002fc8000f8ec0ff */
[----:B------:R-:W-:-:S13]  /*3800*/  ISETP.NE.AND P0, PT, R0, UR8, PT ;  /* 0x0000000800007c0c */ /* 0x000fda000bf05270 */
[----:B------:R-:W-:Y:S05]  /*3810*/  @P0 BRA `(.L_x_64) ;  /* 0x0000000000580947 */ /* 0x000fea0003800000 */
[----:B------:R-:W1:Y:S02]  /*3820*/  LDS R0, [UR4+0x18] ;  /* 0x00001804ff007984 */ /* 0x000e640008000800 */
[----:B-1----:R-:W-:-:S04]  /*3830*/  LOP3.LUT R0, R0, UR5, RZ, 0xc0, !PT ;  /* 0x0000000500007c12 */ /* 0x002fc8000f8ec0ff */
[----:B------:R-:W-:-:S13]  /*3840*/  ISETP.NE.AND P0, PT, R0, UR5, PT ;  /* 0x0000000500007c0c */ /* 0x000fda000bf05270 */
[----:B------:R-:W-:Y:S05]  /*3850*/  @P0 BRA `(.L_x_65) ;  /* 0x00000000003c0947 */ /* 0x000fea0003800000 */
[----:B------:R-:W1:Y:S01]  /*3860*/  S2R R2, SR_LANEID ;  /* 0x0000000000027919 */ /* 0x000e620000000000 */
[----:B------:R-:W-:Y:S01]  /*3870*/  ULOP3.LUT UR8, URZ, UR8, URZ, 0x33, !UPT ;  /* 0x00000008ff087292 */ /* 0x000fe2000f8e33ff */
[----:B------:R-:W-:Y:S02]  /*3880*/  VOTEU.ANY UR7, UPT, PT ;  /* 0x0000000000077886 */ /* 0x000fe400038e0100 */
[----:B------:R-:W-:-:S03]  /*3890*/  UFLO.U32 UR7, UR7 ;  /* 0x00000007000772bd */ /* 0x000fc600080e0000 */
[----:B------:R-:W-:-:S04]  /*38a0*/  IMAD.U32 R0, RZ, RZ, UR8 ;  /* 0x00000008ff007e24 */ /* 0x000fc8000f8e00ff */
[----:B------:R2:W4:Y:S02]  /*38b0*/  REDUX UR6, R0 ;  /* 0x00000000000673c4 */ /* 0x0005240000000000 */
[----:B------:R1:W-:Y:S02]  /*38c0*/  UTCATOMSWS.AND URZ, UR8 ;  /* 0x0000000800ff79e3 */ /* 0x0003e40008000000 */
[----:B-1----:R-:W-:Y:S02]  /*38d0*/  ISETP.EQ.U32.AND P0, PT, R2, UR7, PT ;  /* 0x0000000702007c0c */ /* 0x002fe4000bf02070 */
[----:B--2---:R-:W-:Y:S02]  /*38e0*/  LOP3.LUT R0, RZ, UR5, RZ, 0x33, !PT ;  /* 0x00000005ff007c12 */ /* 0x004fe4000f8e33ff */
[----:B----4-:R-:W-:Y:S02]  /*38f0*/  MOV R2, UR6 ;  /* 0x0000000600027c02 */ /* 0x010fe40008000f00 */
[----:B------:R-:W1:Y:S07]  /*3900*/  REDUX UR5, R0 ;  /* 0x00000000000573c4 */ /* 0x000e6e0000000000 */
[----:B------:R2:W-:Y:S01]  /*3910*/  @P0 ATOMS.AND RZ, [UR4+0x14], R2 ;  /* 0x00001402ffff098c */ /* 0x0005e2000a800004 */
[----:B-1----:R-:W-:-:S05]  /*3920*/  IMAD.U32 R0, RZ, RZ, UR5 ;  /* 0x00000005ff007e24 */ /* 0x002fca000f8e00ff */
[----:B------:R2:W-:Y:S01]  /*3930*/  @P0 ATOMS.AND RZ, [UR4+0x18], R0 ;  /* 0x00001800ffff098c */ /* 0x0005e2000a800004 */
[----:B------:R-:W-:Y:S05]  /*3940*/  BRA `(.L_x_66) ;  /* 0x0000000000147947 */ /* 0x000fea0003800000 */
.L_x_65:
[----:B------:R-:W-:Y:S02]  /*3950*/  MOV R2, 0x3970 ;  /* 0x0000397000027802 */ /* 0x000fe40000000f00 */
[----:B---3-5:R-:W-:Y:S05]  /*3960*/  CALL.REL.NOINC `($__internal_0_$__cuda_sm10x_tcgen05_guardrail_trap_col_being_dealloced_not_returned_by_alloc) ;  /* 0x0000008000f87944 */ /* 0x028fea0003c00000 */
[----:B------:R-:W-:Y:S05]  /*3970*/  BRA `(.L_x_66) ;  /* 0x0000000000087947 */ /* 0x000fea0003800000 */
.L_x_64:
[----:B------:R-:W-:Y:S02]  /*3980*/  MOV R2, 0x39a0 ;  /* 0x000039a000027802 */ /* 0x000fe40000000f00 */
[----:B---3-5:R-:W-:Y:S05]  /*3990*/  CALL.REL.NOINC `($__internal_2_$__cuda_sm10x_tcgen05_guardrail_trap_unallocated_columns_being_dealloced) ;  /* 0x0000008400047944 */ /* 0x028fea0003c00000 */
.L_x_66:
[----:B------:R-:W-:Y:S01]  /*39a0*/  NOP ;  /* 0x0000000000007918 */ /* 0x000fe20000000000 */
[----:B------:R-:W-:Y:S05]  /*39b0*/  EXIT ;  /* 0x000000000000794d */ /* 0x000fea0003800000 */
.L_x_48:
[----:B------:R-:W-:-:S09]  /*39c0*/  UISETP.NE.OR UP2, UPT, UR8, 0x3, !UP2 ;  /* 0x000000030800788c */ /* 0x000fd2000d745670 */
[----:B------:R-:W-:Y:S05]  /*39d0*/  BRA.U UP2, `(.L_x_67) ;  /* 0x0000001502707547 */ /* 0x000fea000b800000 */
[----:B------:R-:W1:Y:S01]  /*39e0*/  LDC R0, c[0x0][0xb30] ;  /* 0x0002cc00ff007b82 */ /* 0x000e620000000800 */
[----:B------:R-:W2:Y:S01]  /*39f0*/  LDCU.64 UR8, c[0x0][0x888] ;  /* 0x00011100ff0877ac */ /* 0x000ea20008000a00 */
[----:B------:R-:W-:Y:S01]  /*3a00*/  CS2R R28, SRZ ;  /* 0x00000000001c7805 */ /* 0x000fe2000001ff00 */
[----:B------:R-:W-:Y:S01]  /*3a10*/  IMAD.MOV.U32 R25, RZ, RZ, 0x2000 ;  /* 0x00002000ff197424 */ /* 0x000fe200078e00ff */
[----:B------:R-:W4:Y:S04]  /*3a20*/  LDCU.64 UR4, c[0x0][0x890] ;  /* 0x00011200ff0477ac */ /* 0x000f280008000a00 */
[----:B------:R-:W3:Y:S01]  /*3a30*/  LDC R24, c[0x0][0x370] ;  /* 0x0000dc00ff187b82 */ /* 0x000ee20000000800 */
[----:B------:R-:W-:Y:S01]  /*3a40*/  UMOV UR7, 0x400 ;  /* 0x0000040000077882 */ /* 0x000fe20000000000 */
[----:B------:R-:W-:-:S02]  /*3a50*/  UPLOP3.LUT UP1, UPT, UPT, UPT, UPT, 0x40, 0x4 ;  /* 0x000000000004789c */ /* 0x000fc40003f2e870 */
[----:B------:R-:W-:-:S04]  /*3a60*/  ULEA UR7, UR37, UR7, 0x18 ;  /* 0x0000000725077291 */ /* 0x000fc8000f8ec0ff */
[----:B------:R-:W3:Y:S01]  /*3a70*/  LDC R3, c[0x0][0xb0c] ;  /* 0x0002c300ff037b82 */ /* 0x000ee20000000800 */
[----:B------:R-:W-:Y:S02]  /*3a80*/  UIADD3 UR41, UPT, UPT, UR7, 0x40, URZ ;  /* 0x0000004007297890 */ /* 0x000fe4000fffe0ff */
[----:B--2---:R-:W-:Y:S02]  /*3a90*/  UISETP.NE.U32.AND UP2, UPT, UR8, URZ, UPT ;  /* 0x000000ff0800728c */ /* 0x004fe4000bf45070 */
[----:B------:R-:W-:Y:S02]  /*3aa0*/  UIADD3 UR33, UPT, UPT, UR7, 0x48, URZ ;  /* 0x0000004807217890 */ /* 0x000fe4000fffe0ff */
[----:B----4-:R-:W-:Y:S01]  /*3ab0*/  UISETP.NE.U32.AND UP3, UPT, UR4, URZ, UPT ;  /* 0x000000ff0400728c */ /* 0x010fe2000bf65070 */
[----:B------:R-:W2:Y:S01]  /*3ac0*/  LDC R18, c[0x0][0xb20] ;  /* 0x0002c800ff127b82 */ /* 0x000ea20000000800 */
[----:B-1----:R-:W-:Y:S01]  /*3ad0*/  ISETP.NE.AND P1, PT, R0, 0x1, PT ;  /* 0x000000010000780c */ /* 0x002fe20003f25270 */
[----:B------:R-:W-:-:S02]  /*3ae0*/  UISETP.NE.AND.EX UP2, UPT, UR9, URZ, UPT, UP2 ;  /* 0x000000ff0900728c */ /* 0x000fc4000bf45320 */
[----:B------:R-:W-:Y:S02]  /*3af0*/  UIADD3 UR25, UPT, UPT, UR7, 0x50, URZ ;  /* 0x0000005007197890 */ /* 0x000fe4000fffe0ff */
[----:B------:R-:W-:Y:S02]  /*3b00*/  UIADD3 UR17, UPT, UPT, UR7, 0x58, URZ ;  /* 0x0000005807117890 */ /* 0x000fe4000fffe0ff */
[----:B------:R-:W1:Y:S01]  /*3b10*/  LDC.64 R30, c[0x0][0x348] ;  /* 0x0000d200ff1e7b82 */ /* 0x000e620000000a00 */
[----:B------:R-:W-:-:S07]  /*3b20*/  UISETP.NE.AND.EX UP3, UPT, UR5, URZ, UPT, UP3 ;  /* 0x000000ff0500728c */ /* 0x000fce000bf65330 */
[----:B------:R-:W4:Y:S08]  /*3b30*/  LDC.64 R16, c[0x0][0xb10] ;  /* 0x0002c400ff107b82 */ /* 0x000f300000000a00 */
[----:B------:R-:W1:Y:S08]  /*3b40*/  LDC.64 R6, c[0x0][0xb18] ;  /* 0x0002c600ff067b82 */ /* 0x000e700000000a00 */
[----:B------:R-:W1:Y:S08]  /*3b50*/  LDC.64 R4, c[0x0][0xb28] ;  /* 0x0002ca00ff047b82 */ /* 0x000e700000000a00 */
[----:B--23--:R-:W1:Y:S02]  /*3b60*/  LDC R19, c[0x0][0x374] ;  /* 0x0000dd00ff137b82 */ /* 0x00ce640000000800 */
.L_x_82:
[C---:B------:R-:W-:Y:S02]  /*3b70*/  LEA R0, R29.reuse, UR7, 0x3 ;  /* 0x000000071d007c11 */ /* 0x040fe4000f8e18ff */
[----:B------:R-:W-:Y:S02]  /*3b80*/  SHF.L.U32 R2, R28, 0x1f, RZ ;  /* 0x0000001f1c027819 */ /* 0x000fe400000006ff */
[----:B------:R-:W-:Y:S02]  /*3b90*/  LEA R20, R29, UR7, 0x4 ;  /* 0x000000071d147c11 */ /* 0x000fe4000f8e20ff */
[----:B--2---:R-:W2:Y:S02]  /*3ba0*/  SYNCS.PHASECHK.TRANS64.TRYWAIT P0, [R0+URZ+0x90], R2 ;  /* 0x00009002000075a7 */ /* 0x004ea400080011ff */
[----:B--2---:R-:W-:Y:S05]  /*3bb0*/  @!P0 BRA `(.L_x_68) ;  /* 0x0000007800648947 */ /* 0x004fea0003800000 */
.L_x_194:
[----:B------:R-:W-:Y:S01]  /*3bc0*/  ISETP.GE.AND P0, PT, R26, 0x1, PT ;  /* 0x000000011a00780c */ /* 0x000fe20003f06270 */
[----:B------:R-:W3:Y:S01]  /*3bd0*/  LDS.128 R20, [R20+0x120] ;  /* 0x0001200014147984 */ /* 0x000ee20000000c00 */
[----:B--2---:R-:W-:Y:S01]  /*3be0*/  VIADD R0, R0, 0xa0 ;  /* 0x000000a000007836 */ /* 0x004fe20000000000 */
[----:B------:R-:W-:Y:S01]  /*3bf0*/  @!PT LDS RZ, [RZ] ;  /* 0x00000000fffff984 */ /* 0x000fe20000000800 */
[----:B------:R-:W-:Y:S01]  /*3c00*/  @!PT LDS RZ, [RZ] ;  /* 0x00000000fffff984 */ /* 0x000fe20000000800 */
[----:B------:R-:W-:Y:S01]  /*3c10*/  @!PT LDS RZ, [RZ] ;  /* 0x00000000fffff984 */ /* 0x000fe20000000800 */
[----:B------:R-:W-:Y:S01]  /*3c20*/  @!PT LDS RZ, [RZ] ;  /* 0x00000000fffff984 */ /* 0x000fe20000000800 */
[----:B------:R2:W-:Y:S06]  /*3c30*/  MEMBAR.ALL.CTA ;  /* 0x0000000000007992 */ /* 0x0005ec0000008000 */
[----:B--2---:R-:W2:Y:S01]  /*3c40*/  FENCE.VIEW.ASYNC.S ;  /* 0x00000000000073c6 */ /* 0x004ea20000000000 */
[----:B------:R-:W-:Y:S04]  /*3c50*/  PRMT R0, RZ, 0x654, R0 ;  /* 0x00000654ff007816 */ /* 0x000fe80000000000 */
[----:B--2---:R2:W-:Y:S01]  /*3c60*/  SYNCS.ARRIVE.TRANS64.RED.A1T0 RZ, [R0+URZ], RZ ;  /* 0x000000ff00ff79a7 */ /* 0x0045e200081004ff */
[----:B---3--:R-:W-:Y:S11]  /*3c70*/  LOP3.LUT P3, RZ, R22, 0x1, RZ, 0xc0, !PT ;  /* 0x0000000116ff7812 */ /* 0x008ff6000786c0ff */
[----:B------:R-:W-:Y:S02]  /*3c80*/  @!UPT UIADD3 URZ, UPT, UPT, URZ, URZ, URZ ;  /* 0x000000fffffff290 */ /* 0x000fe4000fffe0ff */
[----:B------:R-:W-:Y:S02]  /*3c90*/  @P3 MOV R11, R20 ;  /* 0x00000014000b3202 */ /* 0x000fe40000000f00 */
[----:B------:R-:W-:Y:S01]  /*3ca0*/  @P3 LOP3.LUT R10, R21, 0xffff, RZ, 0xc0, !PT ;  /* 0x0000ffff150a3812 */ /* 0x000fe200078ec0ff */
[----:B--2---:R-:W-:Y:S06]  /*3cb0*/  @!P0 BRA `(.L_x_69) ;  /* 0x0000000000a48947 */ /* 0x004fec0003800000 */
[-C--:B-1----:R-:W-:Y:S01]  /*3cc0*/  IMAD.HI.U32 R0, R19, R7.reuse, RZ ;  /* 0x0000000713007227 */ /* 0x082fe200078e00ff */
[----:B------:R-:W-:Y:S02]  /*3cd0*/  ISETP.NE.AND P0, PT, R6, 0x1, PT ;  /* 0x000000010600780c */ /* 0x000fe40003f05270 */
[----:B------:R-:W-:Y:S01]  /*3ce0*/  ISETP.NE.AND P2, PT, R26, 0x1, PT ;  /* 0x000000011a00780c */ /* 0x000fe20003f45270 */
[----:B----4-:R-:W-:Y:S01]  /*3cf0*/  IMAD.HI.U32 R9, R24, R16, RZ ;  /* 0x0000001018097227 */ /* 0x010fe200078e00ff */
[----:B------:R-:W-:Y:S02]  /*3d00*/  SHF.R.U32.HI R0, RZ, R18, R0 ;  /* 0x00000012ff007219 */ /* 0x000fe40000011600 */
[----:B------:R-:W-:Y:S01]  /*3d10*/  ISETP.NE.AND P4, PT, R3, 0x1, PT ;  /* 0x000000010300780c */ /* 0x000fe20003f85270 */
[----:B------:R-:W-:Y:S01]  /*3d20*/  IMAD.HI.U32 R13, R10, R7, RZ ;  /* 0x000000070a0d7227 */ /* 0x000fe200078e00ff */
[----:B------:R-:W-:Y:S02]  /*3d30*/  SHF.R.U32.HI R9, RZ, R17, R9 ;  /* 0x00000011ff097219 */ /* 0x000fe40000011609 */
[----:B------:R-:W-:Y:S01]  /*3d40*/  SEL R0, R19, R0, !P0 ;  /* 0x0000000013007207 */ /* 0x000fe20004000000 */
[----:B------:R-:W-:Y:S01]  /*3d50*/  IMAD.HI.U32 R12, R11, R16, RZ ;  /* 0x000000100b0c7227 */ /* 0x000fe200078e00ff */
[----:B------:R-:W-:Y:S03]  /*3d60*/  SEL R9, R24, R9, !P4 ;  /* 0x0000000918097207 */ /* 0x000fe60006000000 */
[-C--:B------:R-:W-:Y:S01]  /*3d70*/  IMAD.HI.U32 R8, R0, R4.reuse, RZ ;  /* 0x0000000400087227 */ /* 0x080fe200078e00ff */
[----:B------:R-:W-:Y:S03]  /*3d80*/  SHF.R.U32.HI R12, RZ, R17, R12 ;  /* 0x00000011ff0c7219 */ /* 0x000fe6000001160c */
[----:B------:R-:W-:Y:S01]  /*3d90*/  IMAD.HI.U32 R2, R9, R4, RZ ;  /* 0x0000000409027227 */ /* 0x000fe200078e00ff */
[-C--:B------:R-:W-:Y:S02]  /*3da0*/  @P2 SHF.R.U32.HI R0, RZ, R5.reuse, R8 ;  /* 0x00000005ff002219 */ /* 0x080fe40000011608 */
[----:B------:R-:W-:Y:S02]  /*3db0*/  SHF.R.U32.HI R8, RZ, R18, R13 ;  /* 0x00000012ff087219 */ /* 0x000fe4000001160d */
[----:B------:R-:W-:Y:S01]  /*3dc0*/  @P2 SHF.R.U32.HI R9, RZ, R5, R2 ;  /* 0x00000005ff092219 */ /* 0x000fe20000011602 */
[----:B------:R-:W-:Y:S01]  /*3dd0*/  IMAD R0, R26, R0, RZ ;  /* 0x000000001a007224 */ /* 0x000fe200078e02ff */
[----:B------:R-:W-:Y:S02]  /*3de0*/  SEL R8, R10, R8, !P0 ;  /* 0x000000080a087207 */ /* 0x000fe40004000000 */
[----:B------:R-:W-:Y:S01]  /*3df0*/  SEL R2, R11, R12, !P4 ;  /* 0x0000000c0b027207 */ /* 0x000fe20006000000 */
[----:B------:R-:W-:Y:S01]  /*3e00*/  IMAD R12, R26, R9, RZ ;  /* 0x000000091a0c7224 */ /* 0x000fe200078e02ff */
[C---:B------:R-:W-:Y:S01]  /*3e10*/  ISETP.GE.AND P0, PT, R8.reuse, R0, PT ;  /* 0x000000000800720c */ /* 0x040fe20003f06270 */
[----:B------:R-:W-:Y:S03]  /*3e20*/  IMAD.HI.U32 R0, R8, R4, RZ ;  /* 0x0000000408007227 */ /* 0x000fe600078e00ff */
[----:B------:R-:W-:Y:S02]  /*3e30*/  ISETP.GE.OR P0, PT, R2, R12, P0 ;  /* 0x0000000c0200720c */ /* 0x000fe40000706670 */
[-C--:B------:R-:W-:Y:S04]  /*3e40*/  SHF.R.U32.HI R0, RZ, R5.reuse, R0 ;  /* 0x00000005ff007219 */ /* 0x080fe80000011600 */
[----:B------:R-:W-:Y:S05]  /*3e50*/  SEL R13, R8, R0, !P2 ;  /* 0x00000000080d7207 */ /* 0x000fea0005000000 */
[----:B------:R-:W-:Y:S02]  /*3e60*/  IMAD.MOV R12, RZ, RZ, -R13 ;  /* 0x000000ffff0c7224 */ /* 0x000fe400078e0a0d */
[----:B------:R-:W-:Y:S04]  /*3e70*/  @!P0 IMAD.HI.U32 R0, R2, R4, RZ ;  /* 0x0000000402008227 */ /* 0x000fe800078e00ff */
[----:B------:R-:W-:Y:S01]  /*3e80*/  IMAD R12, R26, R12, R8 ;  /* 0x0000000c1a0c7224 */ /* 0x000fe200078e0208 */
[----:B------:R-:W-:Y:S04]  /*3e90*/  @!P0 SHF.R.U32.HI R0, RZ, R5, R0 ;  /* 0x00000005ff008219 */ /* 0x000fe80000011600 */
[----:B------:R-:W-:Y:S04]  /*3ea0*/  @!P0 SEL R0, R2, R0, !P2 ;  /* 0x0000000002008207 */ /* 0x000fe80005000000 */
[----:B------:R-:W-:Y:S01]  /*3eb0*/  @!P0 IADD3 R13, PT, PT, R13, -R0, RZ ;  /* 0x800000000d0d8210 */ /* 0x000fe20007ffe0ff */
[----:B------:R-:W-:Y:S01]  /*3ec0*/  @!P0 IMAD R0, R9, R12, R0 ;  /* 0x0000000c09008224 */ /* 0x000fe200078e0200 */
[----:B------:R-:W-:Y:S01]  /*3ed0*/  IADD3 R9, PT, PT, -R8, RZ, RZ ;  /* 0x000000ff08097210 */ /* 0x000fe20007ffe1ff */
[--C-:B------:R-:W-:Y:S02]  /*3ee0*/  IMAD.MOV R12, RZ, RZ, -R2.reuse ;  /* 0x000000ffff0c7224 */ /* 0x100fe400078e0a02 */
[----:B------:R-:W-:Y:S02]  /*3ef0*/  @!P0 IMAD R8, R13, R26, R2 ;  /* 0x0000001a0d088224 */ /* 0x000fe400078e0202 */
[----:B------:R-:W-:Y:S02]  /*3f00*/  @!P0 IMAD.MOV.U32 R2, RZ, RZ, R0 ;  /* 0x000000ffff028224 */ /* 0x000fe400078e0000 */
[----:B------:R-:W-:Y:S02]  /*3f10*/  IMAD R11, R3, R12, R11 ;  /* 0x0000000c030b7224 */ /* 0x000fe400078e020b */
[----:B------:R-:W-:Y:S02]  /*3f20*/  IMAD R10, R6, R9, R10 ;  /* 0x00000009060a7224 */ /* 0x000fe400078e020a */
[----:B------:R-:W-:Y:S02]  /*3f30*/  IMAD R11, R2, R3, R11 ;  /* 0x00000003020b7224 */ /* 0x000fe400078e020b */
[----:B------:R-:W-:Y:S02]  /*3f40*/  IMAD R10, R8, R6, R10 ;  /* 0x00000006080a7224 */ /* 0x000fe400078e020a */
.L_x_69:
[----:B------:R-:W-:Y:S05]  /*3f50*/  BRA.U UP1, `(.L_x_70) ;  /* 0x0000000101107547 */ /* 0x000fea000b800000 */
[----:B------:R-:W-:Y:S04]  /*3f60*/  MOV R2, UR6 ;  /* 0x0000000600027c02 */ /* 0x000fe80008000f00 */
[----:B------:R-:W-:Y:S04]  /*3f70*/  SHF.L.U32 R2, R2, 0x1f, RZ ;  /* 0x0000001f02027819 */ /* 0x000fe800000006ff */
[----:B------:R-:W2:Y:S02]  /*3f80*/  SYNCS.PHASECHK.TRANS64.TRYWAIT P0, [UR7+0x88], R2 ;  /* 0x00008802ff0075a7 */ /* 0x000ea40008001107 */
[----:B--2---:R-:W-:Y:S05]  /*3f90*/  @!P0 BRA `(.L_x_71) ;  /* 0x0000007400808947 */ /* 0x004fea0003800000 */
.L_x_70:
[----:B------:R-:W-:Y:S01]  /*3fa0*/  R2UR UR43, R15 ;  /* 0x000000000f2b72ca */ /* 0x000fe200000e0000 */
[----:B------:R-:W-:Y:S01]  /*3fb0*/  IMAD.MOV.U32 R32, RZ, RZ, 0x1 ;  /* 0x00000001ff207424 */ /* 0x000fe200078e00ff */
[----:B------:R-:W-:Y:S02]  /*3fc0*/  R2UR UR42, R14 ;  /* 0x000000000e2a72ca */ /* 0x000fe400000e0000 */
[----:B------:R-:W-:Y:S02]  /*3fd0*/  ISETP.NE.U32.AND P2, PT, RZ, UR4, PT ;  /* 0x00000004ff007c0c */ /* 0x000fe4000bf45070 */
[----:B------:R-:W-:Y:S02]  /*3fe0*/  SHF.L.U32 R32, R32, 0x1f, RZ ;  /* 0x0000001f20207819 */ /* 0x000fe400000006ff */
[----:B------:R-:W-:Y:S05]  /*3ff0*/  ISETP.NE.AND.EX P2, PT, RZ, UR5, PT, P2 ;  /* 0x00000005ff007c0c */ /* 0x000fea000bf45320 */
[----:B------:R-:W-:Y:S02]  /*4000*/  USHF.L.U32 UR43, UR43, 0x6, URZ ;  /* 0x000000062b2b7899 */ /* 0x000fe400080006ff */
[----:B------:R-:W-:Y:S01]  /*4010*/  USHF.L.U32 UR42, UR42, 0x8, URZ ;  /* 0x000000082a2a7899 */ /* 0x000fe200080006ff */
[----:B------:R-:W-:Y:S11]  /*4020*/  BRA.U !UP3, `(.L_x_72) ;  /* 0x000000010b347547 */ /* 0x000ff6000b800000 */
[----:B------:R-:W-:Y:S01]  /*4030*/  UPLOP3.LUT UP0, UPT, UPT, UPT, UP2, 0x80, 0x8 ;  /* 0x000000000008789c */ /* 0x000fe20003f0f020 */
[----:B--2---:R-:W-:Y:S02]  /*4040*/  HFMA2 R0, -RZ, RZ, 0, 5.9604644775390625e-08 ;  /* 0x00000001ff007431 */ /* 0x004fe400000001ff */
[----:B------:R-:W-:Y:S03]  /*4050*/  IMAD.MOV.U32 R64, RZ, RZ, 0x1 ;  /* 0x00000001ff407424 */ /* 0x000fe600078e00ff */
[----:B------:R-:W-:Y:S05]  /*4060*/  PLOP3.LUT P0, PT, PT, PT, UP0, 0x80, 0x8 ;  /* 0x000000000008781c */ /* 0x000fea0003f0f008 */
[----:B------:R-:W2:Y:S01]  /*4070*/  @UP0 LDCU.64 UR10, c[0x0][0x888] ;  /* 0x00011100ff0a07ac */ /* 0x000ea20008000a00 */
[----:B------:R-:W-:Y:S07]  /*4080*/  @UP0 UIMAD UR8, UR36, UR4, URZ ;  /* 0x00000004240802a4 */ /* 0x000fee000f8e02ff */
[----:B------:R-:W-:Y:S01]  /*4090*/  @!P0 PRMT R64, R0, 0x7610, R64 ;  /* 0x0000761000408816 */ /* 0x000fe20000000040 */
[----:B--2---:R-:W-:Y:S03]  /*40a0*/  @UP0 UIMAD.WIDE UR10, UR8, 0x4, UR10 ;  /* 0x00000004080a08a5 */ /* 0x004fe6000f8e020a */
[----:B------:R-:W2:Y:S03]  /*40b0*/  @!UP0 LDCU UR8, c[0x0][0x880] ;  /* 0x00011000ff0887ac */ /* 0x000ea60008000800 */
[----:B------:R-:W-:Y:S01]  /*40c0*/  IMAD.U32 R8, RZ, RZ, UR10 ;  /* 0x0000000aff087e24 */ /* 0x000fe2000f8e00ff */
[----:B------:R-:W-:Y:S05]  /*40d0*/  MOV R9, UR11 ;  /* 0x0000000b00097c02 */ /* 0x000fea0008000f00 */
[----:B-----5:R3:W5:Y:S02]  /*40e0*/  @P0 LDG.E R35, desc[UR46][R8.64] ;  /* 0x0000002e08230981 */ /* 0x020764000c1e1900 */
[----:B--23--:R-:W-:Y:S07]  /*40f0*/  @!P0 IMAD.U32 R35, RZ, RZ, UR8 ;  /* 0x00000008ff238e24 */ /* 0x00cfee000f8e00ff */
.L_x_72:
[----:B-----5:R-:W-:Y:S01]  /*4100*/  @!P2 FSETP.EQ.AND P0, PT, R35, RZ, PT ;  /* 0x000000ff2300a20b */ /* 0x020fe20003f02000 */
[----:B------:R-:W-:Y:S01]  /*4110*/  @!UPT UIADD3 URZ, UPT, UPT, URZ, URZ, URZ ;  /* 0x000000fffffff290 */ /* 0x000fe2000fffe0ff */
[----:B------:R-:W-:Y:S11]  /*4120*/  @!P2 BRA `(.L_x_73) ;  /* 0x000000000014a947 */ /* 0x000ff60003800000 */
[----:B------:R-:W-:Y:S02]  /*4130*/  LOP3.LUT P2, RZ, R64, 0xff, RZ, 0xc0, !PT ;  /* 0x000000ff40ff7812 */ /* 0x000fe4000784c0ff */
[----:B------:R-:W-:Y:S04]  /*4140*/  PLOP3.LUT P0, PT, PT, PT, UP0, 0x80, 0x8 ;  /* 0x000000000008781c */ /* 0x000fe80003f0f008 */
[----:B------:R-:W-:Y:S07]  /*4150*/  PLOP3.LUT P0, PT, P0, PT, PT, 0x8, 0x80 ;  /* 0x000000000080781c */ /* 0x000fee000070e170 */
[----:B------:R-:W-:Y:S11]  /*4160*/  @P2 FSETP.EQ.AND P0, PT, R35, RZ, PT ;  /* 0x000000ff2300220b */ /* 0x000ff60003f02000 */
[----:B------:R-:W-:Y:S02]  /*4170*/  @!UPT UIADD3 URZ, UPT, UPT, URZ, URZ, URZ ;  /* 0x000000fffffff290 */ /* 0x000fe4000fffe0ff */
.L_x_73:
[----:B------:R-:W3:Y:S01]  /*4180*/  SYNCS.PHASECHK.TRANS64.TRYWAIT P2, [UR7+0x60], R32 ;  /* 0x00006020ff0075a7 */ /* 0x000ee20008041107 */
[----:B------:R-:W-:Y:S04]  /*4190*/  ELECT P4, URZ, PT ;  /* 0x0000000000ff782f */ /* 0x000fe80003880000 */
[----:B------:R-:W-:Y:S11]  /*41a0*/  PLOP3.LUT P4, PT, P0, P4, PT, 0xf2, 0x2f ;  /* 0x00000000002f781c */ /* 0x000ff60000789e72 */
[----:B------:R-:W-:Y:S02]  /*41b0*/  @!UPT UIADD3 URZ, UPT, UPT, URZ, URZ, URZ ;  /* 0x000000fffffff290 */ /* 0x000fe4000fffe0ff */
[----:B-1----:R-:W-:Y:S05]  /*41c0*/  @!P4 IADD3 R8, P0, PT, R30, 0x580, RZ ;  /* 0x000005801e08c810 */ /* 0x002fea0007f1e0ff */
[----:B--2---:R-:W-:Y:S01]  /*41d0*/  @!P4 IMAD.X R2, RZ, RZ, R31, P0 ;  /* 0x000000ffff02c224 */ /* 0x004fe200000e061f */
[----:B---3--:R-:W-:Y:S07]  /*41e0*/  @!P2 BRA `(.L_x_74) ;  /* 0x000000740004a947 */ /* 0x008fee0003800000 */
.L_x_197:
[----:B------:R-:W-:Y:S01]  /*41f0*/  @!P4 R2UR UR9, R8 ;  /* 0x000000000809c2ca */ /* 0x000fe200000e0000 */
[----:B------:R-:W-:Y:S01]  /*4200*/  VOTEU.ALL UP1, P4 ;  /* 0x0000000000ff7886 */ /* 0x000fe20002020000 */
[----:B------:R-:W-:Y:S01]  /*4210*/  @!P4 R2UR UR8, R2 ;  /* 0x000000000208c2ca */ /* 0x000fe200000e0000 */
[----:B-1----:R-:W-:Y:S01]  /*4220*/  @!P4 IMAD.MOV.U32 R0, RZ, RZ, 0x2000 ;  /* 0x00002000ff00c424 */ /* 0x002fe200078e00ff */
[----:B------:R-:W-:Y:S01]  /*4230*/  UMOV UR44, UR36 ;  /* 0x00000024002c7c82 */ /* 0x000fe20008000000 */
[----:B------:R-:W-:Y:S02]  /*4240*/  UPRMT UR21, UR37, 0x654, UR41 ;  /* 0x0000065425157896 */ /* 0x000fe40008000029 */
[----:B------:R-:W-:Y:S01]  /*4250*/  @!UP1 UIADD3 UR40, UPT, UPT, UR7, 0x400, URZ ;  /* 0x0000040007289890 */ /* 0x000fe2000fffe0ff */
[----:B------:R-:W-:Y:S05]  /*4260*/  VOTEU.ALL UP1, P4 ;  /* 0x0000000000ff7886 */ /* 0x000fea0002020000 */
[----:B------:R-:W-:Y:S01]  /*4270*/  IMAD.U32 R8, RZ, RZ, UR9 ;  /* 0x00000009ff087e24 */ /* 0x000fe2000f8e00ff */
[----:B------:R-:W-:Y:S01]  /*4280*/  UMOV UR9, 0x10000000 ;  /* 0x1000000000097882 */ /* 0x000fe20000000000 */
[----:B------:R-:W-:Y:S01]  /*4290*/  IMAD.U32 R9, RZ, RZ, UR8 ;  /* 0x00000008ff097e24 */ /* 0x000fe2000f8e00ff */
[----:B------:R-:W-:Y:S02]  /*42a0*/  UMOV UR8, 0x0 ;  /* 0x0000000000087882 */ /* 0x000fe40000000000 */
[----:B------:R-:W-:Y:S02]  /*42b0*/  @!P4 R2UR UR10, R8 ;  /* 0x00000000080ac2ca */ /* 0x000fe400000e0000 */
[----:B------:R-:W-:Y:S02]  /*42c0*/  @!P4 R2UR UR11, R9 ;  /* 0x00000000090bc2ca */ /* 0x000fe400000e0000 */
[----:B------:R-:W-:Y:S05]  /*42d0*/  @!P4 IADD3 R8, P0, PT, R30, 0x580, RZ ;  /* 0x000005801e08c810 */ /* 0x000fea0007f1e0ff */
[----:B------:R-:W-:Y:S06]  /*42e0*/  @!P4 IMAD.X R2, RZ, RZ, R31, P0 ;  /* 0x000000ffff02c224 */ /* 0x000fec00000e061f */
[----:B------:R1:W-:Y:S01]  /*42f0*/  @!UP1 UTMALDG.3D [UR40], [UR10], desc[UR8] ;  /* 0x000008280a0095b4 */ /* 0x0003e20008011000 */
[----:B------:R1:W-:Y:S01]  /*4300*/  @!P4 SYNCS.ARRIVE.TRANS64.RED.A0TR RZ, [UR7+0x40], R0 ;  /* 0x00004000ffffc9a7 */ /* 0x0003e20008300407 */
[----:B------:R-:W-:Y:S01]  /*4310*/  SYNCS.ARRIVE.TRANS64.RED.A1T0 RZ, [UR21], RZ ;  /* 0x000000ffffff79a7 */ /* 0x000fe20008100415 */
[----:B------:R-:W2:Y:S02]  /*4320*/  SYNCS.PHASECHK.TRANS64.TRYWAIT P2, [UR7+0x68], R32 ;  /* 0x00006820ff0075a7 */ /* 0x000ea40008041107 */
[----:B-12---:R-:W-:Y:S05]  /*4330*/  @!P2 BRA `(.L_x_75) ;  /* 0x0000007000c8a947 */ /* 0x006fea0003800000 */
.L_x_199:
[----:B------:R-:W-:Y:S01]  /*4340*/  @!P4 R2UR UR9, R8 ;  /* 0x000000000809c2ca */ /* 0x000fe200000e0000 */
[----:B------:R-:W-:Y:S01]  /*4350*/  VOTEU.ALL UP1, P4 ;  /* 0x0000000000ff7886 */ /* 0x000fe20002020000 */
[----:B------:R-:W-:Y:S01]  /*4360*/  @!P4 R2UR UR8, R2 ;  /* 0x000000000208c2ca */ /* 0x000fe200000e0000 */
[----:B-1----:R-:W-:Y:S01]  /*4370*/  @!P4 IMAD.MOV.U32 R0, RZ, RZ, 0x2000 ;  /* 0x00002000ff00c424 */ /* 0x002fe200078e00ff */
[----:B------:R-:W-:Y:S01]  /*4380*/  UMOV UR35, UR43 ;  /* 0x0000002b00237c82 */ /* 0x000fe20008000000 */
[----:B------:R-:W-:Y:S02]  /*4390*/  UPRMT UR15, UR37, 0x654, UR33 ;  /* 0x00000654250f7896 */ /* 0x000fe40008000021 */
[----:B------:R-:W-:Y:S02]  /*43a0*/  @!UP1 UIADD3 UR34, UPT, UPT, UR42, 0x20, URZ ;  /* 0x000000202a229890 */ /* 0x000fe4000fffe0ff */
[----:B------:R-:W-:Y:S01]  /*43b0*/  @!UP1 UIADD3 UR32, UPT, UPT, UR7, 0x2400, URZ ;  /* 0x0000240007209890 */ /* 0x000fe2000fffe0ff */
[----:B------:R-:W-:Y:S03]  /*43c0*/  VOTEU.ALL UP1, P4 ;  /* 0x0000000000ff7886 */ /* 0x000fe60002020000 */
        /* <DEDUP_REMOVED lines=13> */
.L_x_201:
[----:B------:R-:W-:Y:S01]  /*44a0*/  @!P4 R2UR UR9, R8 ;  /* 0x000000000809c2ca */ /* 0x000fe200000e0000 */
[----:B------:R-:W-:Y:S01]  /*44b0*/  VOTEU.ALL UP1, P4 ;  /* 0x0000000000ff7886 */ /* 0x000fe20002020000 */
[----:B------:R-:W-:Y:S01]  /*44c0*/  @!P4 R2UR UR8, R2 ;  /* 0x000000000208c2ca */ /* 0x000fe200000e0000 */
[----:B-1----:R-:W-:Y:S01]  /*44d0*/  @!P4 IMAD.MOV.U32 R0, RZ, RZ, 0x2000 ;  /* 0x00002000ff00c424 */ /* 0x002fe200078e00ff */
[----:B------:R-:W-:Y:S01]  /*44e0*/  UMOV UR27, UR43 ;  /* 0x0000002b001b7c82 */ /* 0x000fe20008000000 */
[----:B------:R-:W-:Y:S01]  /*44f0*/  UMOV UR28, UR36 ;  /* 0x00000024001c7c82 */ /* 0x000fe20008000000 */
[----:B------:R-:W-:Y:S02]  /*4500*/  @!UP1 UIADD3 UR26, UPT, UPT, UR42, 0x40, URZ ;  /* 0x000000402a1a9890 */ /* 0x000fe4000fffe0ff */
[----:B------:R-:W-:Y:S01]  /*4510*/  @!UP1 UIADD3 UR24, UPT, UPT, UR7, 0x4400, URZ ;  /* 0x0000440007189890 */ /* 0x000fe2000fffe0ff */
[----:B------:R-:W-:Y:S01]  /*4520*/  VOTEU.ALL UP1, P4 ;  /* 0x0000000000ff7886 */ /* 0x000fe20002020000 */
[----:B------:R-:W-:Y:S03]  /*4530*/  UPRMT UR14, UR37, 0x654, UR25 ;  /* 0x00000654250e7896 */ /* 0x000fe60008000019 */
        /* <DEDUP_REMOVED lines=13> */
.L_x_203:
[----:B------:R-:W-:Y:S01]  /*4610*/  @!P4 R2UR UR9, R8 ;  /* 0x000000000809c2ca */ /* 0x000fe200000e0000 */
[----:B------:R-:W-:Y:S01]  /*4620*/  VOTEU.ALL UP1, P4 ;  /* 0x0000000000ff7886 */ /* 0x000fe20002020000 */
[----:B------:R-:W-:Y:S01]  /*4630*/  @!P4 R2UR UR8, R2 ;  /* 0x000000000208c2ca */ /* 0x000fe200000e0000 */
[----:B-1----:R-:W-:Y:S01]  /*4640*/  @!P4 IMAD.MOV.U32 R0, RZ, RZ, 0x2000 ;  /* 0x00002000ff00c424 */ /* 0x002fe200078e00ff */
[----:B------:R-:W-:Y:S01]  /*4650*/  UMOV UR19, UR43 ;  /* 0x0000002b00137c82 */ /* 0x000fe20008000000 */
[----:B------:R-:W-:Y:S01]  /*4660*/  UMOV UR20, UR36 ;  /* 0x0000002400147c82 */ /* 0x000fe20008000000 */
[----:B------:R-:W-:Y:S01]  /*4670*/  @!UP1 UIADD3 UR18, UPT, UPT, UR42, 0x60, URZ ;  /* 0x000000602a129890 */ /* 0x000fe2000fffe0ff */
[----:B------:R-:W-:Y:S01]  /*4680*/  SHF.L.U32 R14, RZ, 0x1f, RZ ;  /* 0x0000001fff0e7819 */ /* 0x000fe200000006ff */
        /* <DEDUP_REMOVED lines=16> */
.L_x_205:
[----:B------:R-:W-:Y:S01]  /*4790*/  @!P4 R2UR UR9, R8 ;  /* 0x000000000809c2ca */ /* 0x000fe200000e0000 */
[----:B------:R-:W-:Y:S01]  /*47a0*/  VOTEU.ALL UP1, P4 ;  /* 0x0000000000ff7886 */ /* 0x000fe20002020000 */
[----:B------:R-:W-:Y:S01]  /*47b0*/  @!P4 R2UR UR8, R2 ;  /* 0x000000000208c2ca */ /* 0x000fe200000e0000 */
[----:B-1----:R-:W-:Y:S01]  /*47c0*/  @!P4 IMAD.MOV.U32 R0, RZ, RZ, 0x2000 ;  /* 0x00002000ff00c424 */ /* 0x002fe200078e00ff */
[----:B------:R-:W-:Y:S01]  /*47d0*/  UMOV UR18, 0x0 ;  /* 0x0000000000127882 */ /* 0x000fe20000000000 */
[----:B------:R-:W-:Y:S01]  /*47e0*/  UMOV UR19, 0x10000000 ;  /* 0x1000000000137882 */ /* 0x000fe20000000000 */
[----:B------:R-:W-:Y:S01]  /*47f0*/  @!UP1 UIADD3 UR10, UPT, UPT, UR42, 0x80, URZ ;  /* 0x000000802a0a9890 */ /* 0x000fe2000fffe0ff */
[----:B------:R-:W-:Y:S01]  /*4800*/  UMOV UR11, UR43 ;  /* 0x0000002b000b7c82 */ /* 0x000fe20008000000 */
[----:B------:R-:W-:Y:S05]  /*4810*/  UMOV UR12, UR36 ;  /* 0x00000024000c7c82 */ /* 0x000fea0008000000 */
[----:B------:R-:W-:Y:S01]  /*4820*/  IMAD.U32 R8, RZ, RZ, UR9 ;  /* 0x00000009ff087e24 */ /* 0x000fe2000f8e00ff */
[----:B------:R-:W-:Y:S01]  /*4830*/  UMOV UR9, UR41 ;  /* 0x0000002900097c82 */ /* 0x000fe20008000000 */
[----:B------:R-:W-:Y:S01]  /*4840*/  IMAD.U32 R9, RZ, RZ, UR8 ;  /* 0x00000008ff097e24 */ /* 0x000fe2000f8e00ff */
[----:B------:R-:W-:Y:S02]  /*4850*/  @!UP1 UIADD3 UR8, UPT, UPT, UR7, 0x400, URZ ;  /* 0x0000040007089890 */ /* 0x000fe4000fffe0ff */
[----:B------:R-:W-:Y:S01]  /*4860*/  @!P4 R2UR UR22, R8 ;  /* 0x000000000816c2ca */ /* 0x000fe200000e0000 */
[----:B------:R-:W-:Y:S01]  /*4870*/  VOTEU.ALL UP1, P4 ;  /* 0x0000000000ff7886 */ /* 0x000fe20002020000 */
        /* <DEDUP_REMOVED lines=8> */
.L_x_207:
        /* <DEDUP_REMOVED lines=23> */
.L_x_209:
[----:B------:R-:W2:Y:S01]  /*4a70*/  LDC.64 R12, c[0x0][0xb18] ;  /* 0x0002c600ff0c7b82 */ /* 0x000ea20000000a00 */
[----:B------:R-:W-:Y:S01]  /*4a80*/  @!P4 R2UR UR8, R2 ;  /* 0x000000000208c2ca */ /* 0x000fe200000e0000 */
[----:B------:R-:W-:Y:S01]  /*4a90*/  VOTEU.ALL UP1, P4 ;  /* 0x0000000000ff7886 */ /* 0x000fe20002020000 */
[----:B------:R-:W-:Y:S01]  /*4aa0*/  @!P4 R2UR UR9, R8 ;  /* 0x000000000809c2ca */ /* 0x000fe200000e0000 */
[----:B-1----:R-:W-:Y:S01]  /*4ab0*/  @!P4 IMAD.MOV.U32 R0, RZ, RZ, 0x2000 ;  /* 0x00002000ff00c424 */ /* 0x002fe200078e00ff */
[----:B------:R-:W-:Y:S03]  /*4ac0*/  UMOV UR18, 0x0 ;  /* 0x0000000000127882 */ /* 0x000fe60000000000 */
[----:B------:R-:W1:Y:S01]  /*4ad0*/  @!P1 LDC R2, c[0x0][0xb0c] ;  /* 0x0002c300ff029b82 */ /* 0x000e620000000800 */
[----:B------:R-:W-:Y:S01]  /*4ae0*/  @!UP1 UIADD3 UR10, UPT, UPT, UR42, 0xc0, URZ ;  /* 0x000000c02a0a9890 */ /* 0x000fe2000fffe0ff */
[----:B------:R-:W-:Y:S01]  /*4af0*/  @P3 SHF.R.U32.HI R27, RZ, 0x10, R21 ;  /* 0x00000010ff1b3819 */ /* 0x000fe20000011615 */
[----:B------:R-:W-:Y:S01]  /*4b00*/  UMOV UR19, 0x10000000 ;  /* 0x1000000000137882 */ /* 0x000fe20000000000 */
[----:B------:R-:W-:Y:S01]  /*4b10*/  UMOV UR11, UR43 ;  /* 0x0000002b000b7c82 */ /* 0x000fe20008000000 */
[----:B------:R-:W-:Y:S01]  /*4b20*/  UMOV UR12, UR36 ;  /* 0x00000024000c7c82 */ /* 0x000fe20008000000 */
[----:B------:R-:W-:Y:S02]  /*4b30*/  VIADD R29, R29, 0x1 ;  /* 0x000000011d1d7836 */ /* 0x000fe40000000000 */
[----:B------:R-:W-:Y:S01]  /*4b40*/  IMAD.U32 R9, RZ, RZ, UR8 ;  /* 0x00000008ff097e24 */ /* 0x000fe2000f8e00ff */
[----:B------:R-:W-:Y:S01]  /*4b50*/  @!UP1 UIADD3 UR8, UPT, UPT, UR7, 0x4400, URZ ;  /* 0x0000440007089890 */ /* 0x000fe2000fffe0ff */
[----:B------:R-:W-:Y:S01]  /*4b60*/  IMAD.U32 R8, RZ, RZ, UR9 ;  /* 0x00000009ff087e24 */ /* 0x000fe2000f8e00ff */
[----:B------:R-:W-:Y:S01]  /*4b70*/  VOTEU.ALL UP1, P4 ;  /* 0x0000000000ff7886 */ /* 0x000fe20002020000 */
[----:B------:R-:W-:Y:S01]  /*4b80*/  UMOV UR9, UR25 ;  /* 0x0000001900097c82 */ /* 0x000fe20008000000 */
[----:B------:R-:W-:Y:S02]  /*4b90*/  @!P4 R2UR UR21, R9 ;  /* 0x000000000915c2ca */ /* 0x000fe400000e0000 */
[----:B------:R-:W-:Y:S02]  /*4ba0*/  @!P4 R2UR UR20, R8 ;  /* 0x000000000814c2ca */ /* 0x000fe400000e0000 */
[----:B------:R-:W3:Y:S11]  /*4bb0*/  LDC.64 R8, c[0x0][0xb10] ;  /* 0x0002c400ff087b82 */ /* 0x000ef60000000a00 */
[----:B------:R1:W-:Y:S01]  /*4bc0*/  @!UP1 UTMALDG.3D [UR8], [UR20], desc[UR18] ;  /* 0x00001208140095b4 */ /* 0x0003e20008011000 */
[----:B------:R5:W-:Y:S01]  /*4bd0*/  @!P4 SYNCS.ARRIVE.TRANS64.RED.A0TR RZ, [UR7+0x50], R0 ;  /* 0x00005000ffffc9a7 */ /* 0x000be20008300407 */
[C---:B---3--:R-:W-:Y:S01]  /*4be0*/  @!P1 IMAD.HI.U32 R8, R11.reuse, R8, RZ ;  /* 0x000000080b089227 */ /* 0x048fe200078e00ff */
[----:B--2---:R-:W-:Y:S02]  /*4bf0*/  @!P1 ISETP.NE.AND P0, PT, R12, 0x1, PT ;  /* 0x000000010c00980c */ /* 0x004fe40003f05270 */
[----:B-1----:R-:W-:Y:S01]  /*4c00*/  @!P1 ISETP.NE.AND P2, PT, R2, 0x1, PT ;  /* 0x000000010200980c */ /* 0x002fe20003f45270 */
[----:B------:R-:W-:Y:S01]  /*4c10*/  SYNCS.ARRIVE.TRANS64.RED.A1T0 RZ, [UR14], RZ ;  /* 0x000000ffffff79a7 */ /* 0x000fe2000810040e */
[C---:B------:R-:W-:Y:S01]  /*4c20*/  @!P1 IMAD.HI.U32 R13, R10.reuse, R13, RZ ;  /* 0x0000000d0a0d9227 */ /* 0x040fe200078e00ff */
[----:B------:R-:W-:Y:S04]  /*4c30*/  @!P1 SHF.R.U32.HI R8, RZ, R9, R8 ;  /* 0x00000009ff089219 */ /* 0x000fe80000011608 */
[----:B------:R-:W-:Y:S01]  /*4c40*/  @!P1 SEL R8, R11, R8, !P2 ;  /* 0x000000080b089207 */ /* 0x000fe20005000000 */
[----:B------:R-:W1:Y:S01]  /*4c50*/  SYNCS.PHASECHK.TRANS64.TRYWAIT P5, [UR7+0x78], R14 ;  /* 0x0000780eff0075a7 */ /* 0x000e6200080a1107 */
[----:B-----5:R-:W2:Y:S02]  /*4c60*/  @!P1 LDC R0, c[0x0][0xb20] ;  /* 0x0002c800ff009b82 */ /* 0x020ea40000000800 */
[----:B--2---:R-:W-:Y:S04]  /*4c70*/  @!P1 SHF.R.U32.HI R0, RZ, R0, R13 ;  /* 0x00000000ff009219 */ /* 0x004fe8000001160d */
[----:B------:R-:W-:Y:S05]  /*4c80*/  @!P1 SEL R9, R10, R0, !P0 ;  /* 0x000000000a099207 */ /* 0x000fea0004000000 */
[----:B------:R-:W-:Y:S02]  /*4c90*/  @!P1 IMAD.IADD R0, R9, 0x1, -R8 ;  /* 0x0000000109009824 */ /* 0x000fe400078e0a08 */
[----:B------:R-:W-:Y:S02]  /*4ca0*/  @!P1 IMAD.IADD R8, R8, 0x1, -R9 ;  /* 0x0000000108089824 */ /* 0x000fe400078e0a09 */
[----:B------:R-:W-:Y:S02]  /*4cb0*/  @!P1 IMAD R11, R0, R2, R11 ;  /* 0x00000002000b9224 */ /* 0x000fe400078e020b */
[----:B------:R-:W-:Y:S01]  /*4cc0*/  @!P1 IMAD R10, R8, R12, R10 ;  /* 0x0000000c080a9224 */ /* 0x000fe200078e020a */
[----:B-1----:R-:W-:Y:S06]  /*4cd0*/  @!P5 BRA `(.L_x_81) ;  /* 0x0000006800f0d947 */ /* 0x002fec0003800000 */
.L_x_211:
[----:B------:R-:W-:Y:S01]  /*4ce0*/  @!P4 IADD3 R2, P0, PT, R30, 0x580, RZ ;  /* 0x000005801e02c810 */ /* 0x000fe20007f1e0ff */
[----:B------:R-:W-:Y:S01]  /*4cf0*/  VOTEU.ALL UP1, P4 ;  /* 0x0000000000ff7886 */ /* 0x000fe20002020000 */
[----:B------:R-:W-:Y:S01]  /*4d00*/  UMOV UR18, 0x0 ;  /* 0x0000000000127882 */ /* 0x000fe20000000000 */
[----:B------:R-:W-:Y:S01]  /*4d10*/  UMOV UR19, 0x10000000 ;  /* 0x1000000000137882 */ /* 0x000fe20000000000 */
[----:B------:R-:W-:Y:S01]  /*4d20*/  @!P4 R2UR UR9, R2 ;  /* 0x000000000209c2ca */ /* 0x000fe200000e0000 */
[----:B-1----:R-:W-:Y:S01]  /*4d30*/  @!P4 IMAD.X R0, RZ, RZ, R31, P0 ;  /* 0x000000ffff00c224 */ /* 0x002fe200000e061f */
[----:B------:R-:W-:Y:S01]  /*4d40*/  @!UP1 UIADD3 UR10, UPT, UPT, UR42, 0xe0, URZ ;  /* 0x000000e02a0a9890 */ /* 0x000fe2000fffe0ff */
[----:B------:R-:W-:Y:S01]  /*4d50*/  ISETP.NE.AND P0, PT, R29, 0x2, PT ;  /* 0x000000021d00780c */ /* 0x000fe20003f05270 */
[----:B------:R-:W-:Y:S01]  /*4d60*/  UMOV UR11, UR43 ;  /* 0x0000002b000b7c82 */ /* 0x000fe20008000000 */
[----:B------:R-:W-:Y:S01]  /*4d70*/  UMOV UR12, UR36 ;  /* 0x00000024000c7c82 */ /* 0x000fe20008000000 */
[----:B------:R-:W-:Y:S01]  /*4d80*/  @!P4 R2UR UR8, R0 ;  /* 0x000000000008c2ca */ /* 0x000fe200000e0000 */
[----:B------:R-:W-:Y:S01]  /*4d90*/  IMAD.IADD R14, R10, 0x1, R62 ;  /* 0x000000010a0e7824 */ /* 0x000fe200078e023e */
[----:B------:R-:W-:Y:S01]  /*4da0*/  @P3 R2UR UR36, R27 ;  /* 0x000000001b2432ca */ /* 0x000fe200000e0000 */
[----:B------:R-:W-:Y:S01]  /*4db0*/  IMAD.IADD R15, R11, 0x1, R63 ;  /* 0x000000010b0f7824 */ /* 0x000fe200078e023f */
[----:B------:R-:W-:Y:S02]  /*4dc0*/  SEL R0, RZ, 0x1, P0 ;  /* 0x00000001ff007807 */ /* 0x000fe40000000000 */
[----:B------:R-:W-:Y:S01]  /*4dd0*/  SEL R29, R29, RZ, P0 ;  /* 0x000000ff1d1d7207 */ /* 0x000fe20000000000 */
[----:B------:R-:W-:Y:S01]  /*4de0*/  IMAD.U32 R8, RZ, RZ, UR9 ;  /* 0x00000009ff087e24 */ /* 0x000fe2000f8e00ff */
[----:B------:R-:W-:Y:S01]  /*4df0*/  UMOV UR9, UR17 ;  /* 0x0000001100097c82 */ /* 0x000fe20008000000 */
[----:B------:R-:W-:Y:S03]  /*4e00*/  LOP3.LUT R28, R28, R0, RZ, 0x3c, !PT ;  /* 0x000000001c1c7212 */ /* 0x000fe600078e3cff */
[----:B------:R-:W-:Y:S01]  /*4e10*/  @!P4 R2UR UR14, R8 ;  /* 0x00000000080ec2ca */ /* 0x000fe200000e0000 */
[----:B------:R-:W-:Y:S01]  /*4e20*/  IMAD.U32 R9, RZ, RZ, UR8 ;  /* 0x00000008ff097e24 */ /* 0x000fe2000f8e00ff */
[----:B------:R-:W-:Y:S01]  /*4e30*/  @!UP1 UIADD3 UR8, UPT, UPT, UR7, 0x6400, URZ ;  /* 0x0000640007089890 */ /* 0x000fe2000fffe0ff */
[----:B------:R-:W-:Y:S03]  /*4e40*/  VOTEU.ALL UP1, P4 ;  /* 0x0000000000ff7886 */ /* 0x000fe60002020000 */
[----:B------:R-:W-:Y:S11]  /*4e50*/  @!P4 R2UR UR15, R9 ;  /* 0x00000000090fc2ca */ /* 0x000ff600000e0000 */
[----:B------:R-:W-:Y:S02]  /*4e60*/  @!UPT UIADD3 URZ, UPT, UPT, URZ, URZ, URZ ;  /* 0x000000fffffff290 */ /* 0x000fe4000fffe0ff */
[----:B------:R2:W-:Y:S01]  /*4e70*/  @!UP1 UTMALDG.3D [UR8], [UR14], desc[UR18] ;  /* 0x000012080e0095b4 */ /* 0x0005e20008011000 */
[----:B------:R2:W-:Y:S01]  /*4e80*/  @!P4 SYNCS.ARRIVE.TRANS64.RED.A0TR RZ, [UR7+0x58], R25 ;  /* 0x00005819ffffc9a7 */ /* 0x0005e20008300407 */
[----:B------:R-:W-:Y:S01]  /*4e90*/  UPLOP3.LUT UP1, UPT, UPT, UPT, UPT, 0x80, 0x8 ;  /* 0x000000000008789c */ /* 0x000fe20003f2f070 */
[----:B------:R-:W-:Y:S01]  /*4ea0*/  SYNCS.ARRIVE.TRANS64.RED.A1T0 RZ, [UR13], RZ ;  /* 0x000000ffffff79a7 */ /* 0x000fe2000810040d */
[----:B------:R-:W-:Y:S09]  /*4eb0*/  @P3 BRA `(.L_x_82) ;  /* 0xffffffec002c3947 */ /* 0x000ff2000383ffff */
[----:B------:R-:W1:Y:S02]  /*4ec0*/  SYNCS.PHASECHK.TRANS64.TRYWAIT P0, [UR7+0x60], R32 ;  /* 0x00006020ff0075a7 */ /* 0x000e640008001107 */
[----:B-1----:R-:W-:Y:S05]  /*4ed0*/  @!P0 BRA `(.L_x_83) ;  /* 0x0000006800888947 */ /* 0x002fea0003800000 */
.L_x_213:
[----:B------:R-:W3:Y:S02]  /*4ee0*/  SYNCS.PHASECHK.TRANS64.TRYWAIT P0, [UR7+0x68], R32 ;  /* 0x00006820ff0075a7 */ /* 0x000ee40008001107 */
[----:B---3--:R-:W-:Y:S05]  /*4ef0*/  @!P0 BRA `(.L_x_84) ;  /* 0x0000006800988947 */ /* 0x008fea0003800000 */
.L_x_215:
[----:B------:R-:W3:Y:S01]  /*4f00*/  SYNCS.PHASECHK.TRANS64.TRYWAIT P0, [UR7+0x70], R32 ;  /* 0x00007020ff0075a7 */ /* 0x000ee20008001107 */
[----:B-1----:R-:W-:Y:S01]  /*4f10*/  HFMA2 R0, -RZ, RZ, 0, 5.9604644775390625e-08 ;  /* 0x00000001ff007431 */ /* 0x002fe200000001ff */
[----:B---3--:R-:W-:Y:S06]  /*4f20*/  @!P0 BRA `(.L_x_85) ;  /* 0x0000006800a48947 */ /* 0x008fec0003800000 */
.L_x_217:
[----:B-1----:R-:W-:Y:S02]  /*4f30*/  MOV R2, UR7 ;  /* 0x0000000700027c02 */ /* 0x002fe40008000f00 */
[----:B------:R-:W-:-:S07]  /*4f40*/  SHF.L.U32 R0, R0, 0x1f, RZ ;  /* 0x0000001f00007819 */ /* 0x000fce00000006ff */
.L_x_86:
[----:B-1----:R1:W3:Y:S02]  /*4f50*/  SYNCS.PHASECHK.TRANS64.TRYWAIT P0, [R2+URZ+0x78], R0 ;  /* 0x00007800020075a7 */ /* 0x0022e400080011ff */
[----:B---3--:R-:W-:Y:S05]  /*4f60*/  @!P0 NANOSLEEP.SYNCS 0x989680 ;  /* 0x009896800000895d */ /* 0x008fea0003900000 */
[----:B------:R-:W3:Y:S02]  /*4f70*/  @!P0 SYNCS.PHASECHK.TRANS64 P0, [R2+URZ+0x78], R0 ;  /* 0x00007800020085a7 */ /* 0x000ee400080010ff */
[----:B--23--:R-:W-:Y:S05]  /*4f80*/  @P0 EXIT ;  /* 0x000000000000094d */ /* 0x00cfea0003800000 */
[----:B------:R-:W-:Y:S05]  /*4f90*/  BRA `(.L_x_86) ;  /* 0xfffffffc00ec7947 */ /* 0x000fea000383ffff */
.L_x_67:
[----:B------:R-:W-:-:S06]  /*4fa0*/  UISETP.GE.AND UP1, UPT, UR8, 0x4, UPT ;  /* 0x000000040800788c */ /* 0x000fcc000bf26270 */
[----:B------:R-:W-:-:S13]  /*4fb0*/  PLOP3.LUT P0, PT, PT, PT, UP1, 0x80, 0x8 ;  /* 0x000000000008781c */ /* 0x000fda0003f0f018 */
[----:B------:R-:W-:Y:S05]  /*4fc0*/  @!P0 EXIT ;  /* 0x000000000000894d */ /* 0x000fea0003800000 */
[----:B------:R-:W-:Y:S01]  /*4fd0*/  BAR.SYNC.DEFER_BLOCKING 0x6, 0xa0 ;  /* 0x0182800000007b1d */ /* 0x000fe20000010000 */
[C---:B------:R-:W-:Y:S01]  /*4fe0*/  IMAD.SHL.U32 R4, R76.reuse, 0x20, RZ ;  /* 0x000000204c047824 */ /* 0x040fe200078e00ff */
[C---:B------:R-:W-:Y:S01]  /*4ff0*/  R2P PR, R76.reuse, 0x6 ;  /* 0x000000064c007804 */ /* 0x040fe20000000000 */
[C---:B------:R-:W-:Y:S01]  /*5000*/  IMAD.SHL.U32 R68, R76.reuse, 0x4, RZ ;  /* 0x000000044c447824 */ /* 0x040fe200078e00ff */
[----:B------:R-:W-:Y:S01]  /*5010*/  CS2R R72, SRZ ;  /* 0x0000000000487805 */ /* 0x000fe2000001ff00 */
[----:B------:R-:W-:Y:S01]  /*5020*/  IMAD.U32 R32, R76, 0x10000, RZ ;  /* 0x000100004c207824 */ /* 0x000fe200078e00ff */
[----:B------:R-:W-:Y:S02]  /*5030*/  UMOV UR48, 0x400 ;  /* 0x0000040000307882 */ /* 0x000fe40000000000 */
[----:B------:R-:W1:Y:S01]  /*5040*/  LDC R67, c[0x0][0x370] ;  /* 0x0000dc00ff437b82 */ /* 0x000e620000000800 */
[----:B------:R-:W-:Y:S01]  /*5050*/  ULEA UR48, UR37, UR48, 0x18 ;  /* 0x0000003025307291 */ /* 0x000fe2000f8ec0ff */
[----:B------:R-:W-:Y:S01]  /*5060*/  LOP3.LUT R3, R4, 0xe0, RZ, 0xc0, !PT ;  /* 0x000000e004037812 */ /* 0x000fe200078ec0ff */
[----:B------:R-:W-:Y:S01]  /*5070*/  IMAD.SHL.U32 R2, R76, 0x10, RZ ;  /* 0x000000104c027824 */ /* 0x000fe200078e00ff */
[----:B------:R-:W-:Y:S01]  /*5080*/  LOP3.LUT R4, R4, 0x100, RZ, 0xc0, !PT ;  /* 0x0000010004047812 */ /* 0x000fe200078ec0ff */
[----:B------:R-:W-:Y:S01]  /*5090*/  UIADD3 UR4, UPT, UPT, UR48, 0x400, URZ ;  /* 0x0000040030047890 */ /* 0x000fe2000fffe0ff */
[----:B------:R-:W-:Y:S01]  /*50a0*/  LOP3.LUT R68, R3, 0x1c, R68, 0xf8, !PT ;  /* 0x0000001c03447812 */ /* 0x000fe200078ef844 */
[----:B------:R-:W-:Y:S01]  /*50b0*/  IMAD.MOV.U32 R75, RZ, RZ, 0x10 ;  /* 0x00000010ff4b7424 */ /* 0x000fe200078e00ff */
[----:B------:R-:W2:Y:S01]  /*50c0*/  LDC R28, c[0x0][0xb0c] ;  /* 0x0002c300ff1c7b82 */ /* 0x000ea20000000800 */
[----:B------:R-:W-:Y:S01]  /*50d0*/  SHF.R.U32.HI R3, RZ, 0x2, R76 ;  /* 0x00000002ff037819 */ /* 0x000fe2000001164c */
[----:B------:R-:W-:Y:S01]  /*50e0*/  IMAD.MOV.U32 R74, RZ, RZ, 0x20 ;  /* 0x00000020ff4a7424 */ /* 0x000fe200078e00ff */
[----:B------:R-:W-:Y:S01]  /*50f0*/  LOP3.LUT R32, R32, 0x600000, RZ, 0xc0, !PT ;  /* 0x0060000020207812 */ /* 0x000fe200078ec0ff */
[----:B------:R-:W-:Y:S01]  /*5100*/  IMAD.MOV.U32 R31, RZ, RZ, RZ ;  /* 0x000000ffff1f7224 */ /* 0x000fe200078e00ff */
[----:B------:R-:W-:Y:S01]  /*5110*/  LOP3.LUT R2, R4, 0x600, R2, 0xf8, !PT ;  /* 0x0000060004027812 */ /* 0x000fe200078ef802 */
[----:B------:R-:W-:Y:S01]  /*5120*/  IMAD.MOV.U32 R79, RZ, RZ, RZ ;  /* 0x000000ffff4f7224 */ /* 0x000fe200078e00ff */
[----:B------:R-:W-:Y:S01]  /*5130*/  LOP3.LUT R68, R68, 0x4, R3, 0x78, !PT ;  /* 0x0000000444447812 */ /* 0x000fe200078e7803 */
[----:B------:R-:W4:Y:S01]  /*5140*/  LDC R65, c[0x0][0xb20] ;  /* 0x0002c800ff417b82 */ /* 0x000f220000000800 */
[----:B------:R-:W3:Y:S01]  /*5150*/  LDS R0, [UR48+0x140] ;  /* 0x00014030ff007984 */ /* 0x000ee20008000800 */
[----:B------:R-:W-:Y:S01]  /*5160*/  LOP3.LUT R76, R76, 0x60, RZ, 0xc0, !PT ;  /* 0x000000604c4c7812 */ /* 0x000fe200078ec0ff */
[----:B------:R-:W-:Y:S01]  /*5170*/  IMAD.U32 R70, RZ, RZ, UR4 ;  /* 0x00000004ff467e24 */ /* 0x000fe2000f8e00ff */
[----:B------:R-:W-:Y:S01]  /*5180*/  LOP3.LUT R68, R2, R68, RZ, 0xfc, !PT ;  /* 0x0000004402447212 */ /* 0x000fe200078efcff */
[----:B------:R-:W1:Y:S01]  /*5190*/  LDCU.64 UR52, c[0x0][0x348] ;  /* 0x00006900ff3477ac */ /* 0x000e620008000a00 */
[----:B------:R-:W-:-:S02]  /*51a0*/  SEL R75, R75, 0xfffffff0, !P2 ;  /* 0xfffffff04b4b7807 */ /* 0x000fc40005000000 */
[----:B------:R-:W1:Y:S01]  /*51b0*/  LDC R27, c[0x0][0xb30] ;  /* 0x0002cc00ff1b7b82 */ /* 0x000e620000000800 */
[----:B------:R-:W-:Y:S01]  /*51c0*/  SEL R74, R74, 0xffffffe0, !P1 ;  /* 0xffffffe04a4a7807 */ /* 0x000fe20004800000 */
[----:B------:R-:W1:Y:S01]  /*51d0*/  LDCU.64 UR38, c[0x0][0x888] ;  /* 0x00011100ff2677ac */ /* 0x000e620008000a00 */
[----:B------:R-:W1:Y:S05]  /*51e0*/  LDCU.64 UR44, c[0x0][0x890] ;  /* 0x00011200ff2c77ac */ /* 0x000e6a0008000a00 */
[----:B------:R-:W1:Y:S01]  /*51f0*/  LDC.64 R60, c[0x0][0xb10] ;  /* 0x0002c400ff3c7b82 */ /* 0x000e620000000a00 */
[----:B------:R-:W-:Y:S01]  /*5200*/  UMOV UR49, URZ ;  /* 0x000000ff00317c82 */ /* 0x000fe20008000000 */
[----:B------:R-:W-:-:S06]  /*5210*/  UMOV UR51, URZ ;  /* 0x000000ff00337c82 */ /* 0x000fcc0008000000 */
[----:B------:R-:W1:Y:S08]  /*5220*/  LDC.64 R24, c[0x0][0xb18] ;  /* 0x0002c600ff187b82 */ /* 0x000e700000000a00 */
[----:B------:R-:W1:Y:S08]  /*5230*/  LDC.64 R22, c[0x0][0xb28] ;  /* 0x0002ca00ff167b82 */ /* 0x000e700000000a00 */
[----:B------:R-:W1:Y:S01]  /*5240*/  LDC.64 R58, c[0x0][0x8b0] ;  /* 0x00022c00ff3a7b82 */ /* 0x000e620000000a00 */
[----:B---3--:R-:W-:-:S07]  /*5250*/  IMAD.IADD R32, R0, 0x1, R32 ;  /* 0x0000000100207824 */ /* 0x008fce00078e0220 */
[----:B------:R-:W3:Y:S08]  /*5260*/  LDC.64 R56, c[0x0][0x8a8] ;  /* 0x00022a00ff387b82 */ /* 0x000ef00000000a00 */
[----:B--2-4-:R-:W1:Y:S02]  /*5270*/  LDC R66, c[0x0][0x374] ;  /* 0x0000dd00ff427b82 */ /* 0x014e640000000800 */
.L_x_162:
[C---:B------:R-:W-:Y:S02]  /*5280*/  LEA R0, R79.reuse, UR48, 0x3 ;  /* 0x000000304f007c11 */ /* 0x040fe4000f8e18ff */
[----:B------:R-:W-:Y:S02]  /*5290*/  SHF.L.U32 R2, R72, 0x1f, RZ ;  /* 0x0000001f48027819 */ /* 0x000fe400000006ff */
[----:B------:R-:W-:Y:S02]  /*52a0*/  LEA R16, R79, UR48, 0x4 ;  /* 0x000000304f107c11 */ /* 0x000fe4000f8e20ff */
[----:B------:R-:W2:Y:S02]  /*52b0*/  SYNCS.PHASECHK.TRANS64.TRYWAIT P0, [R0+URZ+0x90], R2 ;  /* 0x00009002000075a7 */ /* 0x000ea400080011ff */
[----:B--2---:R-:W-:Y:S05]  /*52c0*/  @!P0 BRA `(.L_x_87) ;  /* 0x0000006400d48947 */ /* 0x004fea0003800000 */
.L_x_218:
[----:B------:R-:W4:Y:S01]  /*52d0*/  LDC.64 R10, c[0x0][0xb10] ;  /* 0x0002c400ff0a7b82 */ /* 0x000f220000000a00 */
[----:B------:R-:W3:Y:S01]  /*52e0*/  LDS.128 R16, [R16+0x120] ;  /* 0x0001200010107984 */ /* 0x000ee20000000c00 */
[----:B-1----:R-:W-:Y:S01]  /*52f0*/  ISETP.NE.AND P1, PT, R27, 0x1, PT ;  /* 0x000000011b00780c */ /* 0x002fe20003f25270 */
[----:B--2---:R-:W-:Y:S01]  /*5300*/  VIADD R0, R0, 0xa0 ;  /* 0x000000a000007836 */ /* 0x004fe20000000000 */
[----:B------:R-:W-:Y:S04]  /*5310*/  ISETP.GE.AND P0, PT, R26, 0x1, PT ;  /* 0x000000011a00780c */ /* 0x000fe80003f06270 */
[----:B------:R-:W1:Y:S01]  /*5320*/  LDC.64 R8, c[0x0][0xb18] ;  /* 0x0002c600ff087b82 */ /* 0x000e620000000a00 */
[----:B------:R-:W-:Y:S01]  /*5330*/  PRMT R0, RZ, 0x654, R0 ;  /* 0x00000654ff007816 */ /* 0x000fe20000000000 */
[----:B------:R-:W-:Y:S01]  /*5340*/  @!PT LDS RZ, [RZ] ;  /* 0x00000000fffff984 */ /* 0x000fe20000000800 */
[----:B------:R-:W-:Y:S01]  /*5350*/  @!PT LDS RZ, [RZ] ;  /* 0x00000000fffff984 */ /* 0x000fe20000000800 */
[----:B------:R-:W-:Y:S01]  /*5360*/  @!PT LDS RZ, [RZ] ;  /* 0x00000000fffff984 */ /* 0x000fe20000000800 */
[----:B------:R-:W-:Y:S01]  /*5370*/  @!PT LDS RZ, [RZ] ;  /* 0x00000000fffff984 */ /* 0x000fe20000000800 */
[----:B------:R2:W-:Y:S06]  /*5380*/  MEMBAR.ALL.CTA ;  /* 0x0000000000007992 */ /* 0x0005ec0000008000 */
[----:B--2---:R-:W2:Y:S01]  /*5390*/  FENCE.VIEW.ASYNC.S ;  /* 0x00000000000073c6 */ /* 0x004ea20000000000 */
[----:B------:R-:W1:Y:S08]  /*53a0*/  @!P1 LDC R12, c[0x0][0xb20] ;  /* 0x0002c800ff0c9b82 */ /* 0x000e700000000800 */
[----:B------:R-:W1:Y:S01]  /*53b0*/  @!P1 LDC R7, c[0x0][0xb0c] ;  /* 0x0002c300ff079b82 */ /* 0x000e620000000800 */
[----:B--2---:R2:W-:Y:S01]  /*53c0*/  SYNCS.ARRIVE.TRANS64.RED.A1T0 RZ, [R0+URZ], RZ ;  /* 0x000000ff00ff79a7 */ /* 0x0045e200081004ff */
[----:B---3--:R-:W-:Y:S04]  /*53d0*/  LOP3.LUT P4, RZ, R18, 0x1, RZ, 0xc0, !PT ;  /* 0x0000000112ff7812 */ /* 0x008fe8000788c0ff */
[----:B------:R-:W-:Y:S09]  /*53e0*/  P2R R77, PR, RZ, 0x10 ;  /* 0x00000010ff4d7803 */ /* 0x000ff20000000000 */
[----:B------:R-:W-:Y:S02]  /*53f0*/  @P4 MOV R30, R16 ;  /* 0x00000010001e4202 */ /* 0x000fe40000000f00 */
[----:B------:R-:W-:Y:S01]  /*5400*/  @P4 LOP3.LUT R29, R17, 0xffff, RZ, 0xc0, !PT ;  /* 0x0000ffff111d4812 */ /* 0x000fe200078ec0ff */
[----:B--2-4-:R-:W-:Y:S06]  /*5410*/  @!P0 BRA `(.L_x_88) ;  /* 0x0000000000a48947 */ /* 0x014fec0003800000 */
[----:B------:R-:W-:Y:S01]  /*5420*/  IMAD.HI.U32 R0, R66, R25, RZ ;  /* 0x0000001942007227 */ /* 0x000fe200078e00ff */
[----:B------:R-:W-:Y:S02]  /*5430*/  ISETP.NE.AND P0, PT, R24, 0x1, PT ;  /* 0x000000011800780c */ /* 0x000fe40003f05270 */
[----:B------:R-:W-:Y:S01]  /*5440*/  ISETP.NE.AND P2, PT, R26, 0x1, PT ;  /* 0x000000011a00780c */ /* 0x000fe20003f45270 */
[----:B------:R-:W-:Y:S01]  /*5450*/  IMAD.HI.U32 R4, R67, R60, RZ ;  /* 0x0000003c43047227 */ /* 0x000fe200078e00ff */
[----:B------:R-:W-:Y:S02]  /*5460*/  SHF.R.U32.HI R0, RZ, R65, R0 ;  /* 0x00000041ff007219 */ /* 0x000fe40000011600 */
[----:B------:R-:W-:Y:S01]  /*5470*/  ISETP.NE.AND P3, PT, R28, 0x1, PT ;  /* 0x000000011c00780c */ /* 0x000fe20003f65270 */
[----:B------:R-:W-:Y:S01]  /*5480*/  IMAD.HI.U32 R6, R29, R25, RZ ;  /* 0x000000191d067227 */ /* 0x000fe200078e00ff */
[-C--:B------:R-:W-:Y:S02]  /*5490*/  SHF.R.U32.HI R4, RZ, R61.reuse, R4 ;  /* 0x0000003dff047219 */ /* 0x080fe40000011604 */
[----:B------:R-:W-:Y:S01]  /*54a0*/  SEL R0, R66, R0, !P0 ;  /* 0x0000000042007207 */ /* 0x000fe20004000000 */
[----:B------:R-:W-:Y:S01]  /*54b0*/  IMAD.HI.U32 R5, R30, R60, RZ ;  /* 0x0000003c1e057227 */ /* 0x000fe200078e00ff */
[----:B------:R-:W-:Y:S03]  /*54c0*/  SEL R4, R67, R4, !P3 ;  /* 0x0000000443047207 */ /* 0x000fe60005800000 */
[-C--:B------:R-:W-:Y:S01]  /*54d0*/  IMAD.HI.U32 R3, R0, R22.reuse, RZ ;  /* 0x0000001600037227 */ /* 0x080fe200078e00ff */
[----:B------:R-:W-:Y:S03]  /*54e0*/  SHF.R.U32.HI R5, RZ, R61, R5 ;  /* 0x0000003dff057219 */ /* 0x000fe60000011605 */
[----:B------:R-:W-:Y:S01]  /*54f0*/  IMAD.HI.U32 R2, R4, R22, RZ ;  /* 0x0000001604027227 */ /* 0x000fe200078e00ff */
[----:B------:R-:W-:Y:S02]  /*5500*/  @P2 SHF.R.U32.HI R0, RZ, R23, R3 ;  /* 0x00000017ff002219 */ /* 0x000fe40000011603 */
[----:B------:R-:W-:Y:S02]  /*5510*/  SHF.R.U32.HI R3, RZ, R65, R6 ;  /* 0x00000041ff037219 */ /* 0x000fe40000011606 */
[----:B------:R-:W-:Y:S01]  /*5520*/  @P2 SHF.R.U32.HI R4, RZ, R23, R2 ;  /* 0x00000017ff042219 */ /* 0x000fe20000011602 */
[----:B------:R-:W-:Y:S01]  /*5530*/  IMAD R0, R26, R0, RZ ;  /* 0x000000001a007224 */ /* 0x000fe200078e02ff */
[----:B------:R-:W-:Y:S02]  /*5540*/  SEL R3, R29, R3, !P0 ;  /* 0x000000031d037207 */ /* 0x000fe40004000000 */
[----:B------:R-:W-:Y:S01]  /*5550*/  SEL R2, R30, R5, !P3 ;  /* 0x000000051e027207 */ /* 0x000fe20005800000 */
[----:B------:R-:W-:Y:S01]  /*5560*/  IMAD R5, R26, R4, RZ ;  /* 0x000000041a057224 */ /* 0x000fe200078e02ff */
[C---:B------:R-:W-:Y:S01]  /*5570*/  ISETP.GE.AND P0, PT, R3.reuse, R0, PT ;  /* 0x000000000300720c */ /* 0x040fe20003f06270 */
[C---:B------:R-:W-:Y:S03]  /*5580*/  IMAD.HI.U32 R0, R3.reuse, R22, RZ ;  /* 0x0000001603007227 */ /* 0x040fe600078e00ff */
[C---:B------:R-:W-:Y:S02]  /*5590*/  ISETP.GE.OR P0, PT, R2.reuse, R5, P0 ;  /* 0x000000050200720c */ /* 0x040fe40000706670 */
[----:B------:R-:W-:Y:S04]  /*55a0*/  SHF.R.U32.HI R0, RZ, R23, R0 ;  /* 0x00000017ff007219 */ /* 0x000fe80000011600 */
[C---:B------:R-:W-:Y:S05]  /*55b0*/  SEL R6, R3.reuse, R0, !P2 ;  /* 0x0000000003067207 */ /* 0x040fea0005000000 */
        /* <DEDUP_REMOVED lines=14> */
[----:B------:R-:W-:Y:S07]  /*56a0*/  IMAD R29, R3, R24, R29 ;  /* 0x00000018031d7224 */ /* 0x000fee00078e021d */
.L_x_88:
[----:B-1----:R-:W-:Y:S01]  /*56b0*/  @!P1 ISETP.NE.AND P0, PT, R8, 0x1, PT ;  /* 0x000000010800980c */ /* 0x002fe20003f05270 */
[----:B------:R-:W-:Y:S01]  /*56c0*/  @!P1 IMAD.HI.U32 R2, R29, R9, RZ ;  /* 0x000000091d029227 */ /* 0x000fe200078e00ff */
[----:B------:R-:W-:Y:S01]  /*56d0*/  R2UR UR42, R15 ;  /* 0x000000000f2a72ca */ /* 0x000fe200000e0000 */
[----:B------:R-:W-:Y:S01]  /*56e0*/  BSSY.RECONVERGENT B6, `(.L_x_89) ;  /* 0x0000031000067945 */ /* 0x000fe20003800200 */
[----:B------:R-:W-:Y:S01]  /*56f0*/  R2UR UR41, R14 ;  /* 0x000000000e2972ca */ /* 0x000fe200000e0000 */
[----:B------:R-:W-:Y:S01]  /*5700*/  @!P1 IMAD.HI.U32 R0, R30, R10, RZ ;  /* 0x0000000a1e009227 */ /* 0x000fe200078e00ff */
[----:B------:R-:W-:Y:S02]  /*5710*/  @!P1 SHF.R.U32.HI R2, RZ, R12, R2 ;  /* 0x0000000cff029219 */ /* 0x000fe40000011602 */
[----:B------:R-:W-:Y:S01]  /*5720*/  @!P1 ISETP.NE.AND P2, PT, R7, 0x1, PT ;  /* 0x000000010700980c */ /* 0x000fe20003f45270 */
[----:B------:R-:W-:Y:S01]  /*5730*/  VIADD R79, R79, 0x1 ;  /* 0x000000014f4f7836 */ /* 0x000fe20000000000 */
[----:B------:R-:W-:Y:S02]  /*5740*/  @!P1 SEL R2, R29, R2, !P0 ;  /* 0x000000021d029207 */ /* 0x000fe40004000000 */
[----:B------:R-:W-:Y:S02]  /*5750*/  @!P1 SHF.R.U32.HI R0, RZ, R11, R0 ;  /* 0x0000000bff009219 */ /* 0x000fe40000011600 */
[----:B------:R-:W-:Y:S01]  /*5760*/  LOP3.LUT P0, RZ, R70, 0x3f0, RZ, 0xc0, !PT ;  /* 0x000003f046ff7812 */ /* 0x000fe2000780c0ff */
[----:B------:R-:W-:Y:S01]  /*5770*/  USHF.L.U32 UR42, UR42, 0x6, URZ ;  /* 0x000000062a2a7899 */ /* 0x000fe200080006ff */
[----:B------:R-:W-:Y:S01]  /*5780*/  @!P1 SEL R3, R30, R0, !P2 ;  /* 0x000000001e039207 */ /* 0x000fe20005000000 */
[----:B------:R-:W-:Y:S01]  /*5790*/  USHF.L.U32 UR41, UR41, 0x8, URZ ;  /* 0x0000000829297899 */ /* 0x000fe200080006ff */
[----:B------:R-:W-:Y:S03]  /*57a0*/  @P4 SHF.R.U32.HI R71, RZ, 0x10, R17 ;  /* 0x00000010ff474819 */ /* 0x000fe60000011611 */
[----:B------:R-:W-:Y:S02]  /*57b0*/  @!P1 IMAD.IADD R0, R2, 0x1, -R3 ;  /* 0x0000000102009824 */ /* 0x000fe400078e0a03 */
[----:B------:R-:W-:Y:S02]  /*57c0*/  @!P1 IMAD.IADD R2, R3, 0x1, -R2 ;  /* 0x0000000103029824 */ /* 0x000fe400078e0a02 */
[----:B------:R-:W-:Y:S02]  /*57d0*/  @!P1 IMAD R30, R0, R7, R30 ;  /* 0x00000007001e9224 */ /* 0x000fe400078e021e */
[----:B------:R-:W-:Y:S01]  /*57e0*/  @!P1 IMAD R29, R2, R8, R29 ;  /* 0x00000008021d9224 */ /* 0x000fe200078e021d */
[----:B------:R-:W-:Y:S06]  /*57f0*/  @!P0 BRA `(.L_x_90) ;  /* 0x00000000007c8947 */ /* 0x000fec0003800000 */
[----:B------:R-:W1:Y:S01]  /*5800*/  LDCU.64 UR8, c[0x4][0x80] ;  /* 0x01001000ff0877ac */ /* 0x000e620008000a00 */
[----:B------:R-:W-:Y:S01]  /*5810*/  MOV R2, 0x0 ;  /* 0x0000000000027802 */ /* 0x000fe20000000f00 */
[----:B------:R-:W-:Y:S02]  /*5820*/  HFMA2 R12, -RZ, RZ, 0, 5.9604644775390625e-08 ;  /* 0x00000001ff0c7431 */ /* 0x000fe400000001ff */
[----:B------:R-:W-:Y:S01]  /*5830*/  IMAD.MOV.U32 R8, RZ, RZ, 0x70 ;  /* 0x00000070ff087424 */ /* 0x000fe200078e00ff */
[----:B------:R2:W3:Y:S01]  /*5840*/  LDC.64 R14, c[0x4][R2] ;  /* 0x01000000020e7b82 */ /* 0x0004e20000000a00 */
[----:B------:R-:W4:Y:S01]  /*5850*/  LDCU.64 UR6, c[0x4][0x88] ;  /* 0x01001100ff0677ac */ /* 0x000f220008000a00 */
[----:B------:R-:W-:Y:S01]  /*5860*/  IMAD.MOV.U32 R13, RZ, RZ, RZ ;  /* 0x000000ffff0d7224 */ /* 0x000fe200078e00ff */
[----:B------:R-:W2:Y:S01]  /*5870*/  LDCU.64 UR4, c[0x4][0x8] ;  /* 0x01000100ff0477ac */ /* 0x000ea20008000a00 */
[----:B-1----:R-:W-:Y:S01]  /*5880*/  MOV R5, UR9 ;  /* 0x0000000900057c02 */ /* 0x002fe20008000f00 */
[----:B------:R-:W-:Y:S01]  /*5890*/  IMAD.U32 R4, RZ, RZ, UR8 ;  /* 0x00000008ff047e24 */ /* 0x000fe2000f8e00ff */
[----:B----4-:R-:W-:Y:S01]  /*58a0*/  MOV R7, UR7 ;  /* 0x0000000700077c02 */ /* 0x010fe20008000f00 */
[----:B------:R-:W-:Y:S01]  /*58b0*/  IMAD.U32 R6, RZ, RZ, UR6 ;  /* 0x00000006ff067e24 */ /* 0x000fe2000f8e00ff */
[----:B--2---:R-:W-:Y:S01]  /*58c0*/  MOV R11, UR5 ;  /* 0x00000005000b7c02 */ /* 0x004fe20008000f00 */
[----:B------:R-:W-:Y:S02]  /*58d0*/  IMAD.U32 R10, RZ, RZ, UR4 ;  /* 0x00000004ff0a7e24 */ /* 0x000fe4000f8e00ff */
[----:B------:R-:W-:Y:S07]  /*58e0*/  LEPC R20, `(.L_x_91) ;  /* 0x000000001014794e */ /* 0x000fee0000000000 */
[----:B---3-5:R-:W-:Y:S05]  /*58f0*/  CALL.ABS.NOINC R14 ;  /* 0x000000000e007343 */ /* 0x028fea0003c00000 */
.L_x_91:
[----:B------:R-:W1:Y:S01]  /*5900*/  LDCU.64 UR8, c[0x4][0x80] ;  /* 0x01001000ff0877ac */ /* 0x000e620008000a00 */
[----:B------:R-:W2:Y:S01]  /*5910*/  LDC.64 R2, c[0x4][R2] ;  /* 0x0100000002027b82 */ /* 0x000ea20000000a00 */
[----:B------:R-:W-:Y:S02]  /*5920*/  HFMA2 R12, -RZ, RZ, 0, 5.9604644775390625e-08 ;  /* 0x00000001ff0c7431 */ /* 0x000fe400000001ff */
[----:B------:R-:W-:Y:S02]  /*5930*/  IMAD.MOV.U32 R8, RZ, RZ, 0x70 ;  /* 0x00000070ff087424 */ /* 0x000fe400078e00ff */
[----:B------:R-:W-:Y:S01]  /*5940*/  IMAD.MOV.U32 R13, RZ, RZ, RZ ;  /* 0x000000ffff0d7224 */ /* 0x000fe200078e00ff */
[----:B------:R-:W3:Y:S01]  /*5950*/  LDCU.64 UR6, c[0x4][0x88] ;  /* 0x01001100ff0677ac */ /* 0x000ee20008000a00 */
[----:B------:R-:W4:Y:S01]  /*5960*/  LDCU.64 UR4, c[0x4][0x8] ;  /* 0x01000100ff0477ac */ /* 0x000f220008000a00 */
[----:B-1----:R-:W-:Y:S02]  /*5970*/  MOV R4, UR8 ;  /* 0x0000000800047c02 */ /* 0x002fe40008000f00 */
[----:B------:R-:W-:Y:S02]  /*5980*/  MOV R5, UR9 ;  /* 0x0000000900057c02 */ /* 0x000fe40008000f00 */
[----:B---3--:R-:W-:Y:S01]  /*5990*/  MOV R7, UR7 ;  /* 0x0000000700077c02 */ /* 0x008fe20008000f00 */
[----:B------:R-:W-:Y:S01]  /*59a0*/  IMAD.U32 R6, RZ, RZ, UR6 ;  /* 0x00000006ff067e24 */ /* 0x000fe2000f8e00ff */
[----:B----4-:R-:W-:Y:S01]  /*59b0*/  MOV R11, UR5 ;  /* 0x00000005000b7c02 */ /* 0x010fe20008000f00 */
[----:B------:R-:W-:Y:S02]  /*59c0*/  IMAD.U32 R10, RZ, RZ, UR4 ;  /* 0x00000004ff0a7e24 */ /* 0x000fe4000f8e00ff */
[----:B------:R-:W-:Y:S07]  /*59d0*/  LEPC R20, `(.L_x_90) ;  /* 0x000000001014794e */ /* 0x000fee0000000000 */
[----:B--2---:R-:W-:Y:S05]  /*59e0*/  CALL.ABS.NOINC R2 ;  /* 0x0000000002007343 */ /* 0x004fea0003c00000 */
.L_x_90:
[----:B------:R-:W-:Y:S05]  /*59f0*/  BSYNC.RECONVERGENT B6 ;  /* 0x0000000000067941 */ /* 0x000fea0003800200 */
.L_x_89:
[----:B------:R-:W-:Y:S01]  /*5a00*/  ISETP.NE.U32.AND P4, PT, R58, RZ, PT ;  /* 0x000000ff3a00720c */ /* 0x000fe20003f85070 */
[----:B------:R-:W-:Y:S01]  /*5a10*/  UISETP.NE.AND UP2, UPT, UR50, URZ, UPT ;  /* 0x000000ff3200728c */ /* 0x000fe2000bf45270 */
[----:B------:R-:W-:Y:S01]  /*5a20*/  ISETP.NE.U32.AND P2, PT, RZ, UR38, PT ;  /* 0x00000026ff007c0c */ /* 0x000fe2000bf45070 */
[----:B------:R-:W-:Y:S01]  /*5a30*/  UISETP.NE.U32.AND UP1, UPT, UR44, URZ, UPT ;  /* 0x000000ff2c00728c */ /* 0x000fe2000bf25070 */
[----:B------:R-:W-:Y:S01]  /*5a40*/  ISETP.NE.AND.EX P4, PT, R59, RZ, PT, P4 ;  /* 0x000000ff3b00720c */ /* 0x000fe20003f85340 */
[----:B------:R-:W-:Y:S01]  /*5a50*/  UPLOP3.LUT UP0, UPT, UPT, UPT, UPT, 0x40, 0x4 ;  /* 0x000000000004789c */ /* 0x000fe20003f0e870 */
[----:B------:R-:W-:Y:S01]  /*5a60*/  ISETP.NE.AND.EX P2, PT, RZ, UR39, PT, P2 ;  /* 0x00000027ff007c0c */ /* 0x000fe2000bf45320 */
[----:B------:R-:W-:Y:S01]  /*5a70*/  UISETP.NE.AND.EX UP1, UPT, UR45, URZ, UPT, UP1 ;  /* 0x000000ff2d00728c */ /* 0x000fe2000bf25310 */
[----:B------:R-:W-:Y:S04]  /*5a80*/  PLOP3.LUT P1, PT, PT, PT, UP2, 0x80, 0x8 ;  /* 0x000000000008781c */ /* 0x000fe80003f2f028 */
[----:B------:R-:W-:Y:S06]  /*5a90*/  @UP2 UPLOP3.LUT UP0, UPT, UPT, UPT, UP1, 0x80, 0x8 ;  /* 0x000000000008289c */ /* 0x000fec0003f0f010 */
[----:B------:R-:W-:Y:S01]  /*5aa0*/  PLOP3.LUT P0, PT, PT, PT, UP0, 0x80, 0x8 ;  /* 0x000000000008781c */ /* 0x000fe20003f0f008 */
[----:B------:R-:W-:Y:S01]  /*5ab0*/  @!UPT UIADD3 URZ, UPT, UPT, URZ, URZ, URZ ;  /* 0x000000fffffff290 */ /* 0x000fe2000fffe0ff */
[----:B------:R-:W-:Y:S11]  /*5ac0*/  BRA.U !UP1, `(.L_x_92) ;  /* 0x0000000109387547 */ /* 0x000ff6000b800000 */
[----:B------:R-:W-:Y:S01]  /*5ad0*/  UISETP.NE.U32.AND UP0, UPT, UR38, URZ, UPT ;  /* 0x000000ff2600728c */ /* 0x000fe2000bf05070 */
[----:B------:R-:W-:Y:S02]  /*5ae0*/  HFMA2 R0, -RZ, RZ, 0, 5.9604644775390625e-08 ;  /* 0x00000001ff007431 */ /* 0x000fe400000001ff */
[----:B------:R-:W-:Y:S01]  /*5af0*/  IMAD.MOV.U32 R64, RZ, RZ, 0x1 ;  /* 0x00000001ff407424 */ /* 0x000fe200078e00ff */
[----:B------:R-:W-:Y:S06]  /*5b00*/  UISETP.NE.AND.EX UP0, UPT, UR39, URZ, UPT, UP0 ;  /* 0x000000ff2700728c */ /* 0x000fec000bf05300 */
[----:B------:R-:W-:Y:S05]  /*5b10*/  PLOP3.LUT P3, PT, PT, PT, UP0, 0x80, 0x8 ;  /* 0x000000000008781c */ /* 0x000fea0003f6f008 */
[----:B------:R-:W1:Y:S01]  /*5b20*/  @UP0 LDCU.64 UR6, c[0x0][0x888] ;  /* 0x00011100ff0607ac */ /* 0x000e620008000a00 */
[----:B------:R-:W-:Y:S07]  /*5b30*/  @UP0 UIMAD UR4, UR36, UR44, URZ ;  /* 0x0000002c240402a4 */ /* 0x000fee000f8e02ff */
[----:B------:R-:W-:Y:S01]  /*5b40*/  @!P3 PRMT R64, R0, 0x7610, R64 ;  /* 0x000076100040b816 */ /* 0x000fe20000000040 */
[----:B-1----:R-:W-:Y:S03]  /*5b50*/  @UP0 UIMAD.WIDE UR6, UR4, 0x4, UR6 ;  /* 0x00000004040608a5 */ /* 0x002fe6000f8e0206 */
[----:B------:R-:W1:Y:S03]  /*5b60*/  @!UP0 LDCU UR4, c[0x0][0x880] ;  /* 0x00011000ff0487ac */ /* 0x000e660008000800 */
[----:B------:R-:W-:Y:S01]  /*5b70*/  IMAD.U32 R2, RZ, RZ, UR6 ;  /* 0x00000006ff027e24 */ /* 0x000fe2000f8e00ff */
[----:B------:R-:W-:Y:S05]  /*5b80*/  MOV R3, UR7 ;  /* 0x0000000700037c02 */ /* 0x000fea0008000f00 */
[----:B-----5:R2:W5:Y:S02]  /*5b90*/  @P3 LDG.E R35, desc[UR46][R2.64] ;  /* 0x0000002e02233981 */ /* 0x020564000c1e1900 */
[----:B-12---:R-:W-:Y:S02]  /*5ba0*/  @!P3 IMAD.U32 R35, RZ, RZ, UR4 ;  /* 0x00000004ff23be24 */ /* 0x006fe4000f8e00ff */
.L_x_92:
[----:B------:R-:W-:Y:S05]  /*5bb0*/  @!P4 BRA `(.L_x_93) ;  /* 0x000000000020c947 */ /* 0x000fea0003800000 */
[----:B------:R-:W-:Y:S04]  /*5bc0*/  ISETP.NE.U32.AND P3, PT, R56, RZ, PT ;  /* 0x000000ff3800720c */ /* 0x000fe80003f65070 */
[----:B------:R-:W-:Y:S11]  /*5bd0*/  ISETP.NE.AND.EX P3, PT, R57, RZ, PT, P3 ;  /* 0x000000ff3900720c */ /* 0x000ff60003f65330 */
[----:B------:R-:W-:Y:S02]  /*5be0*/  @!UPT UIADD3 URZ, UPT, UPT, URZ, URZ, URZ ;  /* 0x000000fffffff290 */ /* 0x000fe4000fffe0ff */
[----:B------:R-:W1:Y:S01]  /*5bf0*/  @P3 LDC.64 R2, c[0x0][0x8a8] ;  /* 0x00022a00ff023b82 */ /* 0x000e620000000a00 */
[----:B------:R-:W-:Y:S04]  /*5c00*/  @P3 IMAD R0, R58, UR36, RZ ;  /* 0x000000243a003c24 */ /* 0x000fe8000f8e02ff */
[----:B-1----:R-:W-:Y:S05]  /*5c10*/  @P3 IMAD.WIDE R2, R0, 0x4, R2 ;  /* 0x0000000400023825 */ /* 0x002fea00078e0202 */
[----:B-----5:R1:W5:Y:S02]  /*5c20*/  @P3 LDG.E R33, desc[UR46][R2.64] ;  /* 0x0000002e02213981 */ /* 0x020364000c1e1900 */
[----:B-1----:R-:W2:Y:S02]  /*5c30*/  @!P3 LDC R33, c[0x0][0x8a0] ;  /* 0x00022800ff21bb82 */ /* 0x002ea40000000800 */
.L_x_93:
[----:B-----5:R-:W-:Y:S01]  /*5c40*/  FSETP.NEU.AND P3, PT, R35, RZ, PT ;  /* 0x000000ff2300720b */ /* 0x020fe20003f6d000 */
[----:B------:R-:W-:Y:S01]  /*5c50*/  IMAD.SHL.U32 R87, R68, 0x4, RZ ;  /* 0x0000000444577824 */ /* 0x000fe200078e00ff */
[----:B------:R-:W-:Y:S01]  /*5c60*/  SEL R4, RZ, 0xffffffff, P2 ;  /* 0xffffffffff047807 */ /* 0x000fe20001000000 */
[----:B------:R-:W-:Y:S01]  /*5c70*/  BSSY B1, `(.L_x_94) ;  /* 0x0000042000017945 */ /* 0x000fe20003800000 */
[----:B------:R-:W-:Y:S01]  /*5c80*/  @P1 LOP3.LUT P2, RZ, R64, 0xff, RZ, 0xc0, !PT ;  /* 0x000000ff40ff1812 */ /* 0x000fe2000784c0ff */
[----:B------:R-:W-:Y:S01]  /*5c90*/  VIADD R82, R87, UR48 ;  /* 0x0000003057527c36 */ /* 0x000fe20008000000 */
[----:B------:R-:W-:Y:S01]  /*5ca0*/  @P1 SEL R0, RZ, 0xffffffff, P3 ;  /* 0xffffffffff001807 */ /* 0x000fe20001800000 */
[----:B------:R-:W-:Y:S01]  /*5cb0*/  IMAD.MOV.U32 R88, RZ, RZ, 0x1 ;  /* 0x00000001ff587424 */ /* 0x000fe200078e00ff */
[----:B------:R-:W-:Y:S01]  /*5cc0*/  LEA R83, R31, UR48, 0x3 ;  /* 0x000000301f537c11 */ /* 0x000fe2000f8e18ff */
[----:B------:R-:W-:Y:S01]  /*5cd0*/  IMAD.MOV.U32 R86, RZ, RZ, RZ ;  /* 0x000000ffff567224 */ /* 0x000fe200078e00ff */
[----:B------:R-:W-:Y:S02]  /*5ce0*/  @P0 SEL R0, R4, R0, !P2 ;  /* 0x0000000004000207 */ /* 0x000fe40005000000 */
[----:B------:R-:W-:Y:S02]  /*5cf0*/  CS2R R46, SRZ ;  /* 0x00000000002e7805 */ /* 0x000fe4000001ff00 */
[----:B------:R-:W-:Y:S02]  /*5d00*/  SHF.L.U32 R2, R73, 0x1f, RZ ;  /* 0x0000001f49027819 */ /* 0x000fe400000006ff */
[----:B------:R-:W-:Y:S02]  /*5d10*/  CS2R R44, SRZ ;  /* 0x00000000002c7805 */ /* 0x000fe4000001ff00 */
[----:B------:R-:W-:Y:S02]  /*5d20*/  @P1 LOP3.LUT R0, R0, 0x1, RZ, 0xc0, !PT ;  /* 0x0000000100001812 */ /* 0x000fe400078ec0ff */
[----:B------:R-:W-:Y:S02]  /*5d30*/  CS2R R42, SRZ ;  /* 0x00000000002a7805 */ /* 0x000fe4000001ff00 */
[----:B------:R-:W-:Y:S02]  /*5d40*/  PLOP3.LUT P2, PT, PT, PT, UP1, 0x80, 0x8 ;  /* 0x000000000008781c */ /* 0x000fe40003f4f018 */
[----:B------:R-:W-:Y:S02]  /*5d50*/  CS2R R40, SRZ ;  /* 0x0000000000287805 */ /* 0x000fe4000001ff00 */
[----:B------:R-:W-:Y:S02]  /*5d60*/  ISETP.NE.U32.OR P6, PT, R0, 0x1, !P1 ;  /* 0x000000010000780c */ /* 0x000fe40004fc5470 */
[----:B------:R-:W-:Y:S02]  /*5d70*/  CS2R R50, SRZ ;  /* 0x0000000000327805 */ /* 0x000fe4000001ff00 */
[----:B------:R-:W-:Y:S02]  /*5d80*/  LEA.HI R34, R31, R31, RZ, 0x1 ;  /* 0x0000001f1f227211 */ /* 0x000fe400078f08ff */
[----:B------:R-:W-:Y:S02]  /*5d90*/  CS2R R48, SRZ ;  /* 0x0000000000307805 */ /* 0x000fe4000001ff00 */
[----:B------:R-:W-:Y:S02]  /*5da0*/  LOP3.LUT P4, R78, R64, 0xff, RZ, 0xc0, !PT ;  /* 0x000000ff404e7812 */ /* 0x000fe4000788c0ff */
[----:B------:R-:W-:Y:S02]  /*5db0*/  CS2R R54, SRZ ;  /* 0x0000000000367805 */ /* 0x000fe4000001ff00 */
[----:B------:R-:W-:Y:S02]  /*5dc0*/  SEL R3, RZ, 0xffffffff, P3 ;  /* 0xffffffffff037807 */ /* 0x000fe40001800000 */
[----:B------:R-:W-:Y:S02]  /*5dd0*/  CS2R R52, SRZ ;  /* 0x0000000000347805 */ /* 0x000fe4000001ff00 */
[----:B------:R-:W-:Y:S01]  /*5de0*/  P2R R80, PR, RZ, 0x40 ;  /* 0x00000040ff507803 */ /* 0x000fe20000000000 */
[----:B------:R-:W-:Y:S01]  /*5df0*/  VIADD R84, R82, 0x400 ;  /* 0x0000040052547836 */ /* 0x000fe20000000000 */
[----:B------:R-:W-:Y:S01]  /*5e00*/  @P2 SEL R3, R4, R3, !P4 ;  /* 0x0000000304032207 */ /* 0x000fe20006000000 */
[----:B------:R-:W-:Y:S01]  /*5e10*/  IMAD.IADD R81, R74, 0x1, R82 ;  /* 0x000000014a517824 */ /* 0x000fe200078e0252 */
[----:B------:R-:W-:Y:S02]  /*5e20*/  @P6 SHF.L.U32 R0, RZ, 0x1f, RZ ;  /* 0x0000001fff006819 */ /* 0x000fe400000006ff */
[----:B------:R-:W-:Y:S02]  /*5e30*/  LOP3.LUT R3, R3, 0x1, RZ, 0xc0, !PT ;  /* 0x0000000103037812 */ /* 0x000fe400078ec0ff */
[----:B------:R1:W3:Y:S02]  /*5e40*/  @P6 SYNCS.PHASECHK.TRANS64.TRYWAIT P1, [UR48+0x40], R0 ;  /* 0x00004000ff0065a7 */ /* 0x0002e40008021130 */
[----:B------:R-:W-:Y:S04]  /*5e50*/  ISETP.NE.U32.AND P5, PT, R3, 0x1, PT ;  /* 0x000000010300780c */ /* 0x000fe80003fa5070 */
[----:B------:R-:W-:Y:S01]  /*5e60*/  P2R R89, PR, RZ, 0x20 ;  /* 0x00000020ff597803 */ /* 0x000fe20000000000 */
[----:B------:R4:W2:Y:S01]  /*5e70*/  SYNCS.PHASECHK.TRANS64.TRYWAIT P0, [R83+URZ+0xb0], R2 ;  /* 0x0000b002530075a7 */ /* 0x0008a200080011ff */
[C---:B-1----:R-:W-:Y:S01]  /*5e80*/  IMAD.SHL.U32 R0, R34.reuse, 0x80, RZ ;  /* 0x0000008022007824 */ /* 0x042fe200078e00ff */
[----:B------:R-:W-:Y:S04]  /*5e90*/  LOP3.LUT R34, R34, 0xffe, RZ, 0xc0, !PT ;  /* 0x00000ffe22227812 */ /* 0x000fe800078ec0ff */
[----:B------:R-:W-:Y:S01]  /*5ea0*/  LOP3.LUT R0, R0, 0xffffff00, RZ, 0xc0, !PT ;  /* 0xffffff0000007812 */ /* 0x000fe200078ec0ff */
[----:B------:R-:W-:Y:S04]  /*5eb0*/  IMAD.IADD R34, R31, 0x1, -R34 ;  /* 0x000000011f227824 */ /* 0x000fe800078e0a22 */
[----:B------:R-:W-:Y:S04]  /*5ec0*/  IMAD.IADD R0, R32, 0x1, R0 ;  /* 0x0000000120007824 */ /* 0x000fe800078e0200 */
[----:B------:R-:W-:Y:S01]  /*5ed0*/  IMAD R34, R34, 0x100000, R0 ;  /* 0x0010000022227824 */ /* 0x000fe200078e0200 */
[----:B---3--:R-:W-:Y:S01]  /*5ee0*/  @P6 SEL R88, RZ, 0x1, !P1 ;  /* 0x00000001ff586807 */ /* 0x008fe20004800000 */
[----:B----4-:R-:W-:Y:S06]  /*5ef0*/  @!P6 BRA `(.L_x_95) ;  /* 0x000000000064e947 */ /* 0x010fec0003800000 */
[----:B------:R-:W-:Y:S01]  /*5f00*/  @P5 IMAD R5, R75, 0x4, R84 ;  /* 0x000000044b055824 */ /* 0x000fe200078e0254 */
[----:B------:R-:W-:Y:S01]  /*5f10*/  ISETP.NE.AND P1, PT, R88, RZ, PT ;  /* 0x000000ff5800720c */ /* 0x000fe20003f25270 */
[----:B------:R-:W-:Y:S01]  /*5f20*/  IMAD.MOV.U32 R46, RZ, RZ, RZ ;  /* 0x000000ffff2e7224 */ /* 0x000fe200078e00ff */
[----:B------:R-:W-:Y:S01]  /*5f30*/  BSSY B0, `(.L_x_96) ;  /* 0x000000d000007945 */ /* 0x000fe20003800000 */
[----:B------:R-:W-:Y:S01]  /*5f40*/  @P5 IMAD.IADD R4, R74, 0x1, R5 ;  /* 0x000000014a045824 */ /* 0x000fe200078e0205 */
[----:B------:R-:W-:Y:S02]  /*5f50*/  CS2R R42, SRZ ;  /* 0x00000000002a7805 */ /* 0x000fe4000001ff00 */
[----:B------:R-:W-:Y:S02]  /*5f60*/  CS2R R40, SRZ ;  /* 0x0000000000287805 */ /* 0x000fe4000001ff00 */
[----:B------:R-:W-:Y:S02]  /*5f70*/  CS2R R44, SRZ ;  /* 0x00000000002c7805 */ /* 0x000fe4000001ff00 */
[----:B------:R-:W-:Y:S02]  /*5f80*/  CS2R R54, SRZ ;  /* 0x0000000000367805 */ /* 0x000fe4000001ff00 */
[----:B------:R-:W-:Y:S02]  /*5f90*/  CS2R R52, SRZ ;  /* 0x0000000000347805 */ /* 0x000fe4000001ff00 */
[----:B------:R-:W-:Y:S02]  /*5fa0*/  CS2R R50, SRZ ;  /* 0x0000000000327805 */ /* 0x000fe4000001ff00 */
[----:B------:R-:W-:Y:S01]  /*5fb0*/  CS2R R48, SRZ ;  /* 0x0000000000307805 */ /* 0x000fe2000001ff00 */
[----:B------:R-:W-:Y:S06]  /*5fc0*/  @P1 BRA `(.L_x_97) ;  /* 0x00000000000c1947 */ /* 0x000fec0003800000 */
[----:B------:R-:W-:Y:S04]  /*5fd0*/  SHF.L.U32 R3, RZ, 0x1f, RZ ;  /* 0x0000001fff037819 */ /* 0x000fe800000006ff */
[----:B------:R-:W1:Y:S02]  /*5fe0*/  SYNCS.PHASECHK.TRANS64.TRYWAIT P1, [UR48+0x40], R3 ;  /* 0x00004003ff0075a7 */ /* 0x000e640008021130 */
[----:B-1----:R-:W-:Y:S05]  /*5ff0*/  @!P1 BRA `(.L_x_98) ;  /* 0x00000058009c9947 */ /* 0x002fea0003800000 */
.L_x_97:
[----:B------:R-:W-:Y:S05]  /*6000*/  BSYNC B0 ;  /* 0x0000000000007941 */ /* 0x000fea0003800000 */
.L_x_96:
[----:B------:R-:W-:Y:S01]  /*6010*/  ISETP.NE.AND P1, PT, R89, RZ, PT ;  /* 0x000000ff5900720c */ /* 0x000fe20003f25270 */
[----:B------:R-:W-:Y:S11]  /*6020*/  HFMA2 R86, -RZ, RZ, 0, 5.9604644775390625e-08 ;  /* 0x00000001ff567431 */ /* 0x000ff600000001ff */
[----:B------:R-:W-:Y:S01]  /*6030*/  @!UPT UIADD3 URZ, UPT, UPT, URZ, URZ, URZ ;  /* 0x000000fffffff290 */ /* 0x000fe2000fffe0ff */
[----:B------:R-:W-:Y:S05]  /*6040*/  @P1 WARPSYNC.ALL ;  /* 0x0000000000001948 */ /* 0x000fea0003800000 */
[----:B------:R3:W4:Y:S04]  /*6050*/  @P1 LDSM.16.M88.4 R40, [R5] ;  /* 0x000000000528183b */ /* 0x0007280000000200 */
[----:B------:R3:W1:Y:S04]  /*6060*/  @P1 LDSM.16.M88.4 R44, [R4] ;  /* 0x00000000042c183b */ /* 0x0006680000000200 */
[----:B------:R3:W1:Y:S04]  /*6070*/  @P1 LDSM.16.M88.4 R52, [R87+UR48+0x400] ;  /* 0x000400305734183b */ /* 0x0006680008000200 */
[----:B------:R3:W1:Y:S02]  /*6080*/  @P1 LDSM.16.M88.4 R48, [R81+0x400] ;  /* 0x000400005130183b */ /* 0x0006640000000200 */
.L_x_95:
[----:B------:R-:W-:Y:S05]  /*6090*/  BSYNC B1 ;  /* 0x0000000000017941 */ /* 0x000fea0003800000 */
.L_x_94:
[----:B-1----:R-:W-:Y:S04]  /*60a0*/  SHF.R.U32.HI R0, RZ, 0x15, R34 ;  /* 0x00000015ff007819 */ /* 0x002fe80000011622 */
[----:B------:R-:W-:Y:S01]  /*60b0*/  LOP3.LUT P1, RZ, R0, 0x3, R69, 0x48, !PT ;  /* 0x0000000300ff7812 */ /* 0x000fe20007824845 */
[----:B------:R-:W-:Y:S01]  /*60c0*/  @!UPT UIADD3 URZ, UPT, UPT, URZ, URZ, URZ ;  /* 0x000000fffffff290 */ /* 0x000fe2000fffe0ff */
[----:B--2---:R-:W-:Y:S11]  /*60d0*/  @P0 BRA `(.L_x_99) ;  /* 0x0000000000080947 */ /* 0x004ff60003800000 */
[----:B------:R-:W1:Y:S02]  /*60e0*/  SYNCS.PHASECHK.TRANS64.TRYWAIT P0, [R83+URZ+0xb0], R2 ;  /* 0x0000b002530075a7 */ /* 0x000e6400080011ff */
[----:B-1----:R-:W-:Y:S05]  /*60f0*/  @!P0 BRA `(.L_x_100) ;  /* 0x0000005800748947 */ /* 0x002fea0003800000 */
.L_x_99:
[----:B------:R-:W-:Y:S05]  /*6100*/  @!P1 BRA `(.L_x_101) ;  /* 0x0000000000409947 */ /* 0x000fea0003800000 */
[----:B------:R-:W3:Y:S01]  /*6110*/  LDCU.64 UR8, c[0x4][0x70] ;  /* 0x01000e00ff0877ac */ /* 0x000ee20008000a00 */
[----:B------:R-:W-:Y:S01]  /*6120*/  MOV R3, 0x0 ;  /* 0x0000000000037802 */ /* 0x000fe20000000f00 */
[----:B------:R-:W-:Y:S02]  /*6130*/  HFMA2 R12, -RZ, RZ, 0, 5.9604644775390625e-08 ;  /* 0x00000001ff0c7431 */ /* 0x000fe400000001ff */
[----:B------:R-:W-:Y:S02]  /*6140*/  IMAD.MOV.U32 R8, RZ, RZ, 0x192 ;  /* 0x00000192ff087424 */ /* 0x000fe400078e00ff */
[----:B------:R-:W-:Y:S01]  /*6150*/  IMAD.MOV.U32 R13, RZ, RZ, RZ ;  /* 0x000000ffff0d7224 */ /* 0x000fe200078e00ff */
[----:B------:R-:W2:Y:S01]  /*6160*/  LDCU.64 UR6, c[0x4][0x78] ;  /* 0x01000f00ff0677ac */ /* 0x000ea20008000a00 */
[----:B-1----:R-:W1:Y:S01]  /*6170*/  LDC.64 R2, c[0x4][R3] ;  /* 0x0100000003027b82 */ /* 0x002e620000000a00 */
[----:B------:R-:W5:Y:S01]  /*6180*/  LDCU.64 UR4, c[0x4][0x10] ;  /* 0x01000200ff0477ac */ /* 0x000f620008000a00 */
[----:B---3--:R-:W-:Y:S01]  /*6190*/  MOV R5, UR9 ;  /* 0x0000000900057c02 */ /* 0x008fe20008000f00 */
[----:B------:R-:W-:Y:S01]  /*61a0*/  IMAD.U32 R4, RZ, RZ, UR8 ;  /* 0x00000008ff047e24 */ /* 0x000fe2000f8e00ff */
[----:B--2---:R-:W-:Y:S01]  /*61b0*/  MOV R7, UR7 ;  /* 0x0000000700077c02 */ /* 0x004fe20008000f00 */
[----:B------:R-:W-:Y:S01]  /*61c0*/  IMAD.U32 R6, RZ, RZ, UR6 ;  /* 0x00000006ff067e24 */ /* 0x000fe2000f8e00ff */
[----:B-----5:R-:W-:Y:S01]  /*61d0*/  MOV R11, UR5 ;  /* 0x00000005000b7c02 */ /* 0x020fe20008000f00 */
[----:B------:R-:W-:Y:S02]  /*61e0*/  IMAD.U32 R10, RZ, RZ, UR4 ;  /* 0x00000004ff0a7e24 */ /* 0x000fe4000f8e00ff */
[----:B------:R-:W-:Y:S07]  /*61f0*/  LEPC R20, `(.L_x_101) ;  /* 0x000000001014794e */ /* 0x000fee0000000000 */
[----:B-1--4-:R-:W-:Y:S05]  /*6200*/  CALL.ABS.NOINC R2 ;  /* 0x0000000002007343 */ /* 0x012fea0003c00000 */
.L_x_101:
[----:B------:R-:W-:Y:S01]  /*6210*/  LOP3.LUT R20, R52, 0xffffe000, RZ, 0xc0, !PT ;  /* 0xffffe00034147812 */ /* 0x000fe200078ec0ff */
[----:B------:R-:W-:Y:S05]  /*6220*/  WARPSYNC.ALL ;  /* 0x0000000000007948 */ /* 0x000fea0003800000 */
[----:B------:R-:W-:Y:S01]  /*6230*/  R2UR UR4, R34 ;  /* 0x00000000220472ca */ /* 0x000fe200000e0000 */
[----:B------:R-:W-:Y:S01]  /*6240*/  IMAD.SHL.U32 R90, R75, 0x4, RZ ;  /* 0x000000044b5a7824 */ /* 0x000fe200078e00ff */
[----:B------:R-:W-:Y:S01]  /*6250*/  LOP3.LUT R21, R53, 0xffffe000, RZ, 0xc0, !PT ;  /* 0xffffe00035157812 */ /* 0x000fe200078ec0ff */
[----:B------:R-:W-:Y:S01]  /*6260*/  BSSY.RECONVERGENT B0, `(.L_x_102) ;  /* 0x0000059000007945 */ /* 0x000fe20003800200 */
[----:B------:R-:W-:Y:S02]  /*6270*/  ISETP.NE.AND P0, PT, R76, RZ, PT ;  /* 0x000000ff4c00720c */ /* 0x000fe40003f05270 */
[----:B------:R-:W-:Y:S05]  /*6280*/  IADD3 R84, PT, PT, R84, R90, RZ ;  /* 0x0000005a54547210 */ /* 0x000fea0007ffe0ff */
[----:B------:R-:W-:Y:S02]  /*6290*/  IMAD.IADD R85, R74, 0x1, R84 ;  /* 0x000000014a557824 */ /* 0x000fe400078e0254 */
[----:B---3--:R-:W2:Y:S02]  /*62a0*/  LDTM.16dp128bit.x8 R4, tmem[UR4] ;  /* 0x00000004000479ee */ /* 0x008ea40008180000 */
[C---:B--2---:R-:W-:Y:S01]  /*62b0*/  FMUL R0, R33.reuse, R4 ;  /* 0x0000000421007220 */ /* 0x044fe20000400000 */
[C---:B-1----:R-:W-:Y:S01]  /*62c0*/  FMUL R2, R33.reuse, R5 ;  /* 0x0000000521027220 */ /* 0x042fe20000400000 */
[C---:B------:R-:W-:Y:S01]  /*62d0*/  FMUL R3, R33.reuse, R6 ;  /* 0x0000000621037220 */ /* 0x040fe20000400000 */
[----:B------:R-:W-:Y:S01]  /*62e0*/  FMUL R4, R33, R8 ;  /* 0x0000000821047220 */ /* 0x000fe20000400000 */
[C---:B------:R-:W-:Y:S01]  /*62f0*/  FFMA R36, R35.reuse, R20, R0 ;  /* 0x0000001423247223 */ /* 0x040fe20000000000 */
[----:B------:R-:W-:Y:S01]  /*6300*/  LOP3.LUT R0, R54, 0xffffe000, RZ, 0xc0, !PT ;  /* 0xffffe00036007812 */ /* 0x000fe200078ec0ff */
[----:B------:R-:W-:Y:S01]  /*6310*/  FFMA R37, R35, R21, R2 ;  /* 0x0000001523257223 */ /* 0x000fe20000000002 */
[----:B------:R-:W-:Y:S01]  /*6320*/  LOP3.LUT R2, R55, 0xffffe000, RZ, 0xc0, !PT ;  /* 0xffffe00037027812 */ /* 0x000fe200078ec0ff */
[C---:B------:R-:W-:Y:S01]  /*6330*/  FMUL R5, R33.reuse, R9 ;  /* 0x0000000921057220 */ /* 0x040fe20000400000 */
[----:B------:R-:W-:Y:S01]  /*6340*/  F2FP.TF32.F32.PACK_B R36, R36 ;  /* 0x00000024ff24723e */ /* 0x000fe200024050ff */
[C---:B------:R-:W-:Y:S01]  /*6350*/  FMUL R8, R33.reuse, R12 ;  /* 0x0000000c21087220 */ /* 0x040fe20000400000 */
[----:B------:R-:W-:Y:S01]  /*6360*/  F2FP.TF32.F32.PACK_B R37, R37 ;  /* 0x00000025ff25723e */ /* 0x000fe200024050ff */
[C---:B------:R-:W-:Y:S01]  /*6370*/  FMUL R9, R33.reuse, R13 ;  /* 0x0000000d21097220 */ /* 0x040fe20000400000 */
[C---:B------:R-:W-:Y:S01]  /*6380*/  FMUL R12, R33.reuse, R16 ;  /* 0x00000010210c7220 */ /* 0x040fe20000400000 */
[----:B------:R-:W-:Y:S01]  /*6390*/  LOP3.LUT R16, R48, 0xffffe000, RZ, 0xc0, !PT ;  /* 0xffffe00030107812 */ /* 0x000fe200078ec0ff */
[C---:B------:R-:W-:Y:S01]  /*63a0*/  FMUL R7, R33.reuse, R7 ;  /* 0x0000000721077220 */ /* 0x040fe20000400000 */
[----:B------:R-:W-:Y:S01]  /*63b0*/  FMUL R13, R33, R17 ;  /* 0x00000011210d7220 */ /* 0x000fe20000400000 */
[----:B------:R-:W-:Y:S01]  /*63c0*/  LOP3.LUT R17, R49, 0xffffe000, RZ, 0xc0, !PT ;  /* 0xffffe00031117812 */ /* 0x000fe200078ec0ff */
[----:B------:R-:W-:Y:S01]  /*63d0*/  FFMA R38, R35, R0, R3 ;  /* 0x0000000023267223 */ /* 0x000fe20000000003 */
[----:B------:R-:W-:Y:S01]  /*63e0*/  LOP3.LUT R0, R50, 0xffffe000, RZ, 0xc0, !PT ;  /* 0xffffe00032007812 */ /* 0x000fe200078ec0ff */
[----:B------:R-:W-:Y:S01]  /*63f0*/  FMUL R6, R33, R10 ;  /* 0x0000000a21067220 */ /* 0x000fe20000400000 */
[----:B----4-:R-:W-:Y:S01]  /*6400*/  LOP3.LUT R3, R41, 0xffffe000, RZ, 0xc0, !PT ;  /* 0xffffe00029037812 */ /* 0x010fe200078ec0ff */
[----:B------:R-:W-:Y:S01]  /*6410*/  FFMA R39, R35, R2, R7 ;  /* 0x0000000223277223 */ /* 0x000fe20000000007 */
[----:B------:R-:W-:Y:S01]  /*6420*/  LOP3.LUT R2, R51, 0xffffe000, RZ, 0xc0, !PT ;  /* 0xffffe00033027812 */ /* 0x000fe200078ec0ff */
[C---:B------:R-:W-:Y:S01]  /*6430*/  FFMA R4, R35.reuse, R16, R4 ;  /* 0x0000001023047223 */ /* 0x040fe20000000004 */
[----:B------:R-:W-:Y:S01]  /*6440*/  LOP3.LUT R16, R42, 0xffffe000, RZ, 0xc0, !PT ;  /* 0xffffe0002a107812 */ /* 0x000fe200078ec0ff */
[C---:B------:R-:W-:Y:S01]  /*6450*/  FFMA R5, R35.reuse, R17, R5 ;  /* 0x0000001123057223 */ /* 0x040fe20000000005 */
[----:B------:R-:W-:Y:S01]  /*6460*/  F2FP.TF32.F32.PACK_B R38, R38 ;  /* 0x00000026ff26723e */ /* 0x000fe200024050ff */
[----:B------:R-:W-:Y:S01]  /*6470*/  FFMA R6, R35, R0, R6 ;  /* 0x0000000023067223 */ /* 0x000fe20000000006 */
[----:B------:R-:W-:Y:S01]  /*6480*/  LOP3.LUT R0, R40, 0xffffe000, RZ, 0xc0, !PT ;  /* 0xffffe00028007812 */ /* 0x000fe200078ec0ff */
[C---:B------:R-:W-:Y:S01]  /*6490*/  FMUL R11, R33.reuse, R11 ;  /* 0x0000000b210b7220 */ /* 0x040fe20000400000 */
[----:B------:R-:W-:Y:S01]  /*64a0*/  F2FP.TF32.F32.PACK_B R39, R39 ;  /* 0x00000027ff27723e */ /* 0x000fe200024050ff */
[----:B------:R-:W-:Y:S01]  /*64b0*/  FMUL R10, R33, R14 ;  /* 0x0000000e210a7220 */ /* 0x000fe20000400000 */
[----:B------:R-:W-:Y:S01]  /*64c0*/  F2FP.TF32.F32.PACK_B R4, R4 ;  /* 0x00000004ff04723e */ /* 0x000fe200024050ff */
[----:B------:R-:W-:Y:S01]  /*64d0*/  FFMA R7, R35, R2, R11 ;  /* 0x0000000223077223 */ /* 0x000fe2000000000b */
[----:B------:R-:W-:Y:S01]  /*64e0*/  LOP3.LUT R2, R43, 0xffffe000, RZ, 0xc0, !PT ;  /* 0xffffe0002b027812 */ /* 0x000fe200078ec0ff */
[----:B------:R-:W-:Y:S01]  /*64f0*/  FFMA R8, R35, R0, R8 ;  /* 0x0000000023087223 */ /* 0x000fe20000000008 */
[----:B------:R-:W-:Y:S01]  /*6500*/  LOP3.LUT R0, R44, 0xffffe000, RZ, 0xc0, !PT ;  /* 0xffffe0002c007812 */ /* 0x000fe200078ec0ff */
[----:B------:R1:W-:Y:S01]  /*6510*/  STSM.16.M88.4 [R82+0x400], R36 ;  /* 0x0004002452007844 */ /* 0x0003e20000000200 */
[----:B------:R-:W-:Y:S01]  /*6520*/  F2FP.TF32.F32.PACK_B R5, R5 ;  /* 0x00000005ff05723e */ /* 0x000fe200024050ff */
[----:B------:R-:W-:Y:S01]  /*6530*/  FMUL R15, R33, R15 ;  /* 0x0000000f210f7220 */ /* 0x000fe20000400000 */
[----:B------:R-:W-:Y:S01]  /*6540*/  F2FP.TF32.F32.PACK_B R6, R6 ;  /* 0x00000006ff06723e */ /* 0x000fe200024050ff */
[C---:B------:R-:W-:Y:S01]  /*6550*/  FFMA R9, R35.reuse, R3, R9 ;  /* 0x0000000323097223 */ /* 0x040fe20000000009 */
[C---:B------:R-:W-:Y:S01]  /*6560*/  FFMA R10, R35.reuse, R16, R10 ;  /* 0x00000010230a7223 */ /* 0x040fe2000000000a */
[----:B------:R-:W-:Y:S01]  /*6570*/  FFMA R11, R35, R2, R15 ;  /* 0x00000002230b7223 */ /* 0x000fe2000000000f */
[----:B------:R-:W-:Y:S01]  /*6580*/  LOP3.LUT R2, R45, 0xffffe000, RZ, 0xc0, !PT ;  /* 0xffffe0002d027812 */ /* 0x000fe200078ec0ff */
[----:B------:R-:W-:Y:S01]  /*6590*/  FFMA R12, R35, R0, R12 ;  /* 0x00000000230c7223 */ /* 0x000fe2000000000c */
[----:B------:R-:W-:Y:S01]  /*65a0*/  LOP3.LUT R3, R46, 0xffffe000, RZ, 0xc0, !PT ;  /* 0xffffe0002e037812 */ /* 0x000fe200078ec0ff */
[----:B------:R-:W-:Y:S01]  /*65b0*/  FMUL R14, R33, R18 ;  /* 0x00000012210e7220 */ /* 0x000fe20000400000 */
[----:B------:R-:W-:Y:S01]  /*65c0*/  LOP3.LUT R0, R47, 0xffffe000, RZ, 0xc0, !PT ;  /* 0xffffe0002f007812 */ /* 0x000fe200078ec0ff */
[----:B------:R-:W-:Y:S01]  /*65d0*/  FMUL R19, R33, R19 ;  /* 0x0000001321137220 */ /* 0x000fe20000400000 */
[----:B------:R-:W-:Y:S01]  /*65e0*/  F2FP.TF32.F32.PACK_B R7, R7 ;  /* 0x00000007ff07723e */ /* 0x000fe200024050ff */
[C---:B------:R-:W-:Y:S01]  /*65f0*/  FFMA R13, R35.reuse, R2, R13 ;  /* 0x00000002230d7223 */ /* 0x040fe2000000000d */
[C---:B------:R-:W-:Y:S01]  /*6600*/  FFMA R14, R35.reuse, R3, R14 ;  /* 0x00000003230e7223 */ /* 0x040fe2000000000e */
[----:B------:R-:W-:Y:S01]  /*6610*/  FFMA R15, R35, R0, R19 ;  /* 0x00000000230f7223 */ /* 0x000fe20000000013 */
[----:B------:R-:W-:Y:S01]  /*6620*/  F2FP.TF32.F32.PACK_B R8, R8 ;  /* 0x00000008ff08723e */ /* 0x000fe200024050ff */
[----:B------:R1:W-:Y:S01]  /*6630*/  STSM.16.M88.4 [R81+0x400], R4 ;  /* 0x0004000451007844 */ /* 0x0003e20000000200 */
[----:B------:R-:W-:Y:S02]  /*6640*/  F2FP.TF32.F32.PACK_B R9, R9 ;  /* 0x00000009ff09723e */ /* 0x000fe400024050ff */
[----:B------:R-:W-:Y:S02]  /*6650*/  F2FP.TF32.F32.PACK_B R10, R10 ;  /* 0x0000000aff0a723e */ /* 0x000fe400024050ff */
[----:B------:R-:W-:Y:S02]  /*6660*/  F2FP.TF32.F32.PACK_B R11, R11 ;  /* 0x0000000bff0b723e */ /* 0x000fe400024050ff */
[----:B------:R-:W-:Y:S02]  /*6670*/  F2FP.TF32.F32.PACK_B R12, R12 ;  /* 0x0000000cff0c723e */ /* 0x000fe400024050ff */
[----:B------:R-:W-:Y:S01]  /*6680*/  F2FP.TF32.F32.PACK_B R13, R13 ;  /* 0x0000000dff0d723e */ /* 0x000fe200024050ff */
[----:B------:R1:W-:Y:S01]  /*6690*/  STSM.16.M88.4 [R84], R8 ;  /* 0x0000000854007844 */ /* 0x0003e20000000200 */
[----:B------:R-:W-:Y:S02]  /*66a0*/  F2FP.TF32.F32.PACK_B R14, R14 ;  /* 0x0000000eff0e723e */ /* 0x000fe400024050ff */
[----:B------:R-:W-:Y:S05]  /*66b0*/  F2FP.TF32.F32.PACK_B R15, R15 ;  /* 0x0000000fff0f723e */ /* 0x000fea00024050ff */
[----:B------:R1:W-:Y:S01]  /*66c0*/  STSM.16.M88.4 [R85], R12 ;  /* 0x0000000c55007844 */ /* 0x0003e20000000200 */
[----:B------:R-:W-:Y:S01]  /*66d0*/  @!PT LDS RZ, [RZ] ;  /* 0x00000000fffff984 */ /* 0x000fe20000000800 */
[----:B------:R-:W-:Y:S01]  /*66e0*/  @!PT LDS RZ, [RZ] ;  /* 0x00000000fffff984 */ /* 0x000fe20000000800 */
[----:B------:R-:W-:Y:S01]  /*66f0*/  @!PT LDS RZ, [RZ] ;  /* 0x00000000fffff984 */ /* 0x000fe20000000800 */
[----:B------:R-:W-:Y:S01]  /*6700*/  @!PT LDS RZ, [RZ] ;  /* 0x00000000fffff984 */ /* 0x000fe20000000800 */
[----:B------:R2:W-:Y:S07]  /*6710*/  MEMBAR.ALL.CTA ;  /* 0x0000000000007992 */ /* 0x0005ee0000008000 */
[----:B--2---:R-:W2:Y:S02]  /*6720*/  FENCE.VIEW.ASYNC.S ;  /* 0x00000000000073c6 */ /* 0x004ea40000000000 */
[----:B--2---:R-:W-:Y:S06]  /*6730*/  BAR.SYNC.DEFER_BLOCKING 0x1, 0x80 ;  /* 0x0042000000007b1d */ /* 0x004fec0000010000 */
[----:B------:R-:W-:Y:S05]  /*6740*/  @P0 BRA `(.L_x_103) ;  /* 0x0000000000280947 */ /* 0x000fea0003800000 */
[----:B------:R-:W-:Y:S02]  /*6750*/  UIADD3 UR4, UPT, UPT, UR48, 0x400, URZ ;  /* 0x0000040030047890 */ /* 0x000fe4000fffe0ff */
[----:B------:R-:W-:Y:S01]  /*6760*/  UIADD3 UR6, UP0, UPT, UR52, 0x680, URZ ;  /* 0x0000068034067890 */ /* 0x000fe2000ff1e0ff */
[----:B------:R-:W-:Y:S03]  /*6770*/  UMOV UR43, UR36 ;  /* 0x00000024002b7c82 */ /* 0x000fe60008000000 */
[----:B------:R-:W-:Y:S01]  /*6780*/  MOV R70, UR4 ;  /* 0x0000000400467c02 */ /* 0x000fe20008000f00 */
[----:B------:R-:W-:Y:S03]  /*6790*/  UIADD3.X UR7, UPT, UPT, URZ, UR53, URZ, UP0, !UPT ;  /* 0x00000035ff077290 */ /* 0x000fe600087fe4ff */
[----:B------:R-:W-:Y:S11]  /*67a0*/  R2UR UR40, R70 ;  /* 0x00000000462872ca */ /* 0x000ff600000e0000 */
[----:B------:R-:W-:Y:S02]  /*67b0*/  @!UPT UIADD3 URZ, UPT, UPT, URZ, URZ, URZ ;  /* 0x000000fffffff290 */ /* 0x000fe4000fffe0ff */
[----:B------:R2:W-:Y:S01]  /*67c0*/  UTMASTG.3D [UR40], [UR6] ;  /* 0x00000028060073b5 */ /* 0x0005e20008010000 */
[----:B------:R0:W-:Y:S01]  /*67d0*/  UTMACMDFLUSH ;  /* 0x00000000000079b7 */ /* 0x0001e20000000000 */
[----:B--2---:R-:W-:Y:S04]  /*67e0*/  DEPBAR.LE SB0, 0x1 ;  /* 0x000080400000791a */ /* 0x004fe80000000000 */
.L_x_103:
[----:B------:R-:W-:Y:S05]  /*67f0*/  BSYNC.RECONVERGENT B0 ;  /* 0x0000000000007941 */ /* 0x000fea0003800200 */
.L_x_102:
[----:B------:R-:W-:Y:S01]  /*6800*/  BAR.SYNC.DEFER_BLOCKING 0x1, 0x80 ;  /* 0x0042000000007b1d */ /* 0x000fe20000010000 */
[----:B------:R-:W-:Y:S01]  /*6810*/  ISETP.NE.AND P1, PT, R80, RZ, PT ;  /* 0x000000ff5000720c */ /* 0x000fe20003f25270 */
[----:B------:R-:W-:Y:S01]  /*6820*/  UISETP.NE.AND UP0, UPT, UR49, URZ, UPT ;  /* 0x000000ff3100728c */ /* 0x000fe2000bf05270 */
[----:B------:R-:W-:Y:S11]  /*6830*/  LEA R2, R86, UR48, 0x3 ;  /* 0x0000003056027c11 */ /* 0x000ff6000f8e18ff */
[----:B------:R-:W-:Y:S01]  /*6840*/  @P1 SHF.L.U32 R3, RZ, 0x1f, RZ ;  /* 0x0000001fff031819 */ /* 0x000fe200000006ff */
[----:B------:R-:W-:Y:S06]  /*6850*/  BRA.U !UP0, `(.L_x_104) ;  /* 0x0000000108247547 */ /* 0x000fec000b800000 */
[----:B-1----:R-:W-:Y:S01]  /*6860*/  IMAD.U32 R4, RZ, RZ, UR51 ;  /* 0x00000033ff047e24 */ /* 0x002fe2000f8e00ff */
[----:B------:R-:W-:Y:S01]  /*6870*/  MOV R0, UR37 ;  /* 0x0000002500007c02 */ /* 0x000fe20008000f00 */
[----:B------:R-:W-:Y:S03]  /*6880*/  UIADD3 UR51, UPT, UPT, UR51, 0x1, URZ ;  /* 0x0000000133337890 */ /* 0x000fe6000fffe0ff */
[----:B------:R-:W-:Y:S01]  /*6890*/  @P1 LEA R4, R4, UR48, 0x3 ;  /* 0x0000003004041c11 */ /* 0x000fe2000f8e18ff */
[----:B------:R-:W-:Y:S04]  /*68a0*/  UISETP.NE.AND UP0, UPT, UR51, 0x4, UPT ;  /* 0x000000043300788c */ /* 0x000fe8000bf05270 */
[----:B------:R-:W-:Y:S01]  /*68b0*/  @P1 VIADD R4, R4, 0x60 ;  /* 0x0000006004041836 */ /* 0x000fe20000000000 */
[----:B------:R-:W-:Y:S04]  /*68c0*/  USEL UR51, UR51, URZ, UP0 ;  /* 0x000000ff33337287 */ /* 0x000fe80008000000 */
[----:B------:R-:W-:Y:S04]  /*68d0*/  @P1 PRMT R0, R0, 0x654, R4 ;  /* 0x0000065400001816 */ /* 0x000fe80000000004 */
[----:B------:R2:W-:Y:S04]  /*68e0*/  @P1 SYNCS.ARRIVE.TRANS64.RED.A1T0 RZ, [R0+URZ], RZ ;  /* 0x000000ff00ff19a7 */ /* 0x0005e800081004ff */
.L_x_104:
[----:B------:R-:W3:Y:S01]  /*68f0*/  @P1 SYNCS.PHASECHK.TRANS64.TRYWAIT P0, [R2+URZ+0x40], R3 ;  /* 0x00004003020015a7 */ /* 0x000ee200080011ff */
[----:B------:R-:W-:Y:S01]  /*6900*/  BSSY B1, `(.L_x_105) ;  /* 0x0000017000017945 */ /* 0x000fe20003800000 */
[----:B---3--:R-:W-:Y:S03]  /*6910*/  @P1 SEL R88, RZ, 0x1, !P0 ;  /* 0x00000001ff581807 */ /* 0x008fe60004000000 */
[----:B------:R-:W-:Y:S05]  /*6920*/  @!P1 BRA `(.L_x_106) ;  /* 0x0000000000509947 */ /* 0x000fea0003800000 */
[----:B------:R-:W-:Y:S01]  /*6930*/  ISETP.NE.AND P1, PT, R89, RZ, PT ;  /* 0x000000ff5900720c */ /* 0x000fe20003f25270 */
[----:B------:R-:W-:Y:S01]  /*6940*/  BSSY B0, `(.L_x_107) ;  /* 0x000000a000007945 */ /* 0x000fe20003800000 */
[----:B------:R-:W-:Y:S11]  /*6950*/  ISETP.NE.AND P0, PT, R88, RZ, PT ;  /* 0x000000ff5800720c */ /* 0x000ff60003f05270 */
[----:B-1----:R-:W-:Y:S04]  /*6960*/  @P1 IMAD R5, R86, 0x2000, R87 ;  /* 0x0000200056051824 */ /* 0x002fe800078e0257 */
[----:B------:R-:W-:Y:S05]  /*6970*/  @P1 VIADD R4, R5, UR48 ;  /* 0x0000003005041c36 */ /* 0x000fea0008000000 */
[----:B------:R-:W-:Y:S01]  /*6980*/  @P1 IADD3 R3, PT, PT, R90, R4, RZ ;  /* 0x000000045a031210 */ /* 0x000fe20007ffe0ff */
[----:B------:R-:W-:Y:S01]  /*6990*/  @P1 IMAD.IADD R4, R74, 0x1, R4 ;  /* 0x000000014a041824 */ /* 0x000fe200078e0204 */
[----:B------:R-:W-:Y:S06]  /*69a0*/  @P0 BRA `(.L_x_108) ;  /* 0x00000000000c0947 */ /* 0x000fec0003800000 */
[----:B--2---:R-:W-:Y:S04]  /*69b0*/  SHF.L.U32 R0, RZ, 0x1f, RZ ;  /* 0x0000001fff007819 */ /* 0x004fe800000006ff */
[----:B------:R-:W1:Y:S02]  /*69c0*/  SYNCS.PHASECHK.TRANS64.TRYWAIT P0, [R2+URZ+0x40], R0 ;  /* 0x00004000020075a7 */ /* 0x000e6400080011ff */
[----:B-1----:R-:W-:Y:S05]  /*69d0*/  @!P0 BRA `(.L_x_109) ;  /* 0x0000005000508947 */ /* 0x002fea0003800000 */
.L_x_108:
[----:B------:R-:W-:Y:S05]  /*69e0*/  BSYNC B0 ;  /* 0x0000000000007941 */ /* 0x000fea0003800000 */
.L_x_107:
[----:B------:R-:W-:Y:S02]  /*69f0*/  ISETP.NE.AND P0, PT, R89, RZ, PT ;  /* 0x000000ff5900720c */ /* 0x000fe40003f05270 */
[----:B------:R-:W-:Y:S11]  /*6a00*/  IADD3 R86, PT, PT, R86, 0x1, RZ ;  /* 0x0000000156567810 */ /* 0x000ff60007ffe0ff */
[----:B-12---:R-:W-:Y:S01]  /*6a10*/  @P0 IMAD.IADD R0, R74, 0x1, R3 ;  /* 0x000000014a000824 */ /* 0x006fe200078e0203 */
[----:B------:R-:W-:Y:S05]  /*6a20*/  @P0 WARPSYNC.ALL ;  /* 0x0000000000000948 */ /* 0x000fea0003800000 */
[----:B------:R3:W4:Y:S04]  /*6a30*/  @P0 LDSM.16.M88.4 R52, [R5+UR48+0x400] ;  /* 0x000400300534083b */ /* 0x0007280008000200 */
[----:B------:R3:W1:Y:S04]  /*6a40*/  @P0 LDSM.16.M88.4 R48, [R4+0x400] ;  /* 0x000400000430083b */ /* 0x0006680000000200 */
[----:B------:R3:W2:Y:S04]  /*6a50*/  @P0 LDSM.16.M88.4 R40, [R3+0x400] ;  /* 0x000400000328083b */ /* 0x0006a80000000200 */
[----:B------:R3:W1:Y:S02]  /*6a60*/  @P0 LDSM.16.M88.4 R44, [R0+0x400] ;  /* 0x00040000002c083b */ /* 0x0006640000000200 */
.L_x_106:
[----:B------:R-:W-:Y:S05]  /*6a70*/  BSYNC B1 ;  /* 0x0000000000017941 */ /* 0x000fea0003800000 */
.L_x_105:
[----:B--23--:R-:W-:Y:S05]  /*6a80*/  VIADD R0, R34, 0x20 ;  /* 0x0000002022007836 */ /* 0x00cfea0000000000 */
[----:B------:R-:W-:Y:S04]  /*6a90*/  SHF.R.U32.HI R0, RZ, 0x15, R0 ;  /* 0x00000015ff007819 */ /* 0x000fe80000011600 */
[----:B------:R-:W-:Y:S11]  /*6aa0*/  LOP3.LUT P0, RZ, R0, 0x3, R69, 0x48, !PT ;  /* 0x0000000300ff7812 */ /* 0x000ff60007804845 */
[----:B------:R-:W-:Y:S02]  /*6ab0*/  @!UPT UIADD3 URZ, UPT, UPT, URZ, URZ, URZ ;  /* 0x000000fffffff290 */ /* 0x000fe4000fffe0ff */
[----:B------:R-:W-:Y:S05]  /*6ac0*/  @!P0 BRA `(.L_x_110) ;  /* 0x0000000000408947 */ /* 0x000fea0003800000 */
[----:B------:R-:W2:Y:S01]  /*6ad0*/  LDCU.64 UR8, c[0x4][0x70] ;  /* 0x01000e00ff0877ac */ /* 0x000ea20008000a00 */
[----:B------:R-:W-:Y:S01]  /*6ae0*/  MOV R3, 0x0 ;  /* 0x0000000000037802 */ /* 0x000fe20000000f00 */
[----:B-1----:R-:W-:Y:S02]  /*6af0*/  HFMA2 R12, -RZ, RZ, 0, 5.9604644775390625e-08 ;  /* 0x00000001ff0c7431 */ /* 0x002fe400000001ff */
[----:B------:R-:W-:Y:S02]  /*6b00*/  IMAD.MOV.U32 R8, RZ, RZ, 0x192 ;  /* 0x00000192ff087424 */ /* 0x000fe400078e00ff */
[----:B------:R-:W-:Y:S01]  /*6b10*/  IMAD.MOV.U32 R13, RZ, RZ, RZ ;  /* 0x000000ffff0d7224 */ /* 0x000fe200078e00ff */
[----:B------:R-:W1:Y:S01]  /*6b20*/  LDCU.64 UR6, c[0x4][0x78] ;  /* 0x01000f00ff0677ac */ /* 0x000e620008000a00 */
[----:B------:R-:W3:Y:S01]  /*6b30*/  LDC.64 R2, c[0x4][R3] ;  /* 0x0100000003027b82 */ /* 0x000ee20000000a00 */
[----:B------:R-:W5:Y:S01]  /*6b40*/  LDCU.64 UR4, c[0x4][0x10] ;  /* 0x01000200ff0477ac */ /* 0x000f620008000a00 */
[----:B--2---:R-:W-:Y:S01]  /*6b50*/  MOV R5, UR9 ;  /* 0x0000000900057c02 */ /* 0x004fe20008000f00 */
[----:B------:R-:W-:Y:S01]  /*6b60*/  IMAD.U32 R4, RZ, RZ, UR8 ;  /* 0x00000008ff047e24 */ /* 0x000fe2000f8e00ff */
[----:B-1----:R-:W-:Y:S01]  /*6b70*/  MOV R7, UR7 ;  /* 0x0000000700077c02 */ /* 0x002fe20008000f00 */
[----:B------:R-:W-:Y:S01]  /*6b80*/  IMAD.U32 R6, RZ, RZ, UR6 ;  /* 0x00000006ff067e24 */ /* 0x000fe2000f8e00ff */
[----:B-----5:R-:W-:Y:S01]  /*6b90*/  MOV R11, UR5 ;  /* 0x00000005000b7c02 */ /* 0x020fe20008000f00 */
[----:B------:R-:W-:Y:S02]  /*6ba0*/  IMAD.U32 R10, RZ, RZ, UR4 ;  /* 0x00000004ff0a7e24 */ /* 0x000fe4000f8e00ff */
[----:B------:R-:W-:Y:S07]  /*6bb0*/  LEPC R20, `(.L_x_110) ;  /* 0x000000001014794e */ /* 0x000fee0000000000 */
[----:B---34-:R-:W-:Y:S05]  /*6bc0*/  CALL.ABS.NOINC R2 ;  /* 0x0000000002007343 */ /* 0x018fea0003c00000 */
.L_x_110:
[----:B------:R-:W-:Y:S01]  /*6bd0*/  ISETP.NE.AND P6, PT, R80, RZ, PT ;  /* 0x000000ff5000720c */ /* 0x000fe20003fc5270 */
[----:B------:R-:W-:Y:S05]  /*6be0*/  WARPSYNC.ALL ;  /* 0x0000000000007948 */ /* 0x000fea0003800000 */
[----:B------:R-:W-:Y:S01]  /*6bf0*/  R2UR UR4, R34 ;  /* 0x00000000220472ca */ /* 0x000fe200000e0000 */
[----:B------:R-:W-:Y:S01]  /*6c00*/  IMAD.U32 R0, RZ, RZ, UR51 ;  /* 0x00000033ff007e24 */ /* 0x000fe2000f8e00ff */
[----:B----4-:R-:W-:Y:S01]  /*6c10*/  LOP3.LUT R20, R52, 0xffffe000, RZ, 0xc0, !PT ;  /* 0xffffe00034147812 */ /* 0x010fe200078ec0ff */
[----:B------:R-:W-:Y:S01]  /*6c20*/  IMAD.U32 R21, RZ, RZ, UR37 ;  /* 0x00000025ff157e24 */ /* 0x000fe2000f8e00ff */
[----:B------:R-:W-:Y:S01]  /*6c30*/  ISETP.NE.AND P0, PT, R76, RZ, PT ;  /* 0x000000ff4c00720c */ /* 0x000fe20003f05270 */
[----:B------:R-:W-:Y:S02]  /*6c40*/  BSSY.RECONVERGENT B0, `(.L_x_111) ;  /* 0x000005b000007945 */ /* 0x000fe40003800200 */
[----:B------:R-:W-:Y:S05]  /*6c50*/  @P6 LEA R0, R0, UR48, 0x3 ;  /* 0x0000003000006c11 */ /* 0x000fea000f8e18ff */
[----:B------:R-:W-:Y:S01]  /*6c60*/  @P6 VIADD R0, R0, 0x60 ;  /* 0x0000006000006836 */ /* 0x000fe20000000000 */
[----:B-1----:R-:W1:Y:S04]  /*6c70*/  LDTM.16dp128bit.x8 R4, tmem[UR4+0x20] ;  /* 0x00002004000479ee */ /* 0x002e680008180000 */
[----:B------:R-:W-:Y:S01]  /*6c80*/  @P6 PRMT R21, R21, 0x654, R0 ;  /* 0x0000065415156816 */ /* 0x000fe20000000000 */
[C---:B-1----:R-:W-:Y:S01]  /*6c90*/  FMUL R0, R33.reuse, R4 ;  /* 0x0000000421007220 */ /* 0x042fe20000400000 */
[C---:B------:R-:W-:Y:S01]  /*6ca0*/  FMUL R4, R33.reuse, R8 ;  /* 0x0000000821047220 */ /* 0x040fe20000400000 */
[C---:B------:R-:W-:Y:S01]  /*6cb0*/  FMUL R8, R33.reuse, R12 ;  /* 0x0000000c21087220 */ /* 0x040fe20000400000 */
[----:B------:R-:W-:Y:S01]  /*6cc0*/  FMUL R12, R33, R16 ;  /* 0x00000010210c7220 */ /* 0x000fe20000400000 */
[----:B------:R-:W-:Y:S01]  /*6cd0*/  LOP3.LUT R16, R53, 0xffffe000, RZ, 0xc0, !PT ;  /* 0xffffe00035107812 */ /* 0x000fe200078ec0ff */
[C---:B------:R-:W-:Y:S01]  /*6ce0*/  FMUL R2, R33.reuse, R5 ;  /* 0x0000000521027220 */ /* 0x040fe20000400000 */
[C---:B------:R-:W-:Y:S01]  /*6cf0*/  FMUL R3, R33.reuse, R6 ;  /* 0x0000000621037220 */ /* 0x040fe20000400000 */
[----:B------:R-:W-:Y:S01]  /*6d00*/  FMUL R5, R33, R9 ;  /* 0x0000000921057220 */ /* 0x000fe20000400000 */
[----:B------:R-:W-:Y:S01]  /*6d10*/  FFMA R36, R35, R20, R0 ;  /* 0x0000001423247223 */ /* 0x000fe20000000000 */
[----:B------:R-:W-:Y:S01]  /*6d20*/  LOP3.LUT R0, R54, 0xffffe000, RZ, 0xc0, !PT ;  /* 0xffffe00036007812 */ /* 0x000fe200078ec0ff */
[C---:B------:R-:W-:Y:S01]  /*6d30*/  FMUL R6, R33.reuse, R10 ;  /* 0x0000000a21067220 */ /* 0x040fe20000400000 */
[C---:B------:R-:W-:Y:S01]  /*6d40*/  FMUL R9, R33.reuse, R13 ;  /* 0x0000000d21097220 */ /* 0x040fe20000400000 */
[C---:B------:R-:W-:Y:S01]  /*6d50*/  FMUL R10, R33.reuse, R14 ;  /* 0x0000000e210a7220 */ /* 0x040fe20000400000 */
[----:B------:R-:W-:Y:S01]  /*6d60*/  F2FP.TF32.F32.PACK_B R36, R36 ;  /* 0x00000024ff24723e */ /* 0x000fe200024050ff */
[----:B------:R-:W-:Y:S01]  /*6d70*/  FMUL R13, R33, R17 ;  /* 0x00000011210d7220 */ /* 0x000fe20000400000 */
[----:B------:R-:W-:Y:S01]  /*6d80*/  LOP3.LUT R17, R55, 0xffffe000, RZ, 0xc0, !PT ;  /* 0xffffe00037117812 */ /* 0x000fe200078ec0ff */
[----:B------:R-:W-:Y:S01]  /*6d90*/  FMUL R14, R33, R18 ;  /* 0x00000012210e7220 */ /* 0x000fe20000400000 */
[----:B------:R-:W-:Y:S01]  /*6da0*/  LOP3.LUT R18, R48, 0xffffe000, RZ, 0xc0, !PT ;  /* 0xffffe00030127812 */ /* 0x000fe200078ec0ff */
[----:B------:R-:W-:Y:S01]  /*6db0*/  FFMA R37, R35, R16, R2 ;  /* 0x0000001023257223 */ /* 0x000fe20000000002 */
[----:B------:R-:W-:Y:S01]  /*6dc0*/  LOP3.LUT R2, R49, 0xffffe000, RZ, 0xc0, !PT ;  /* 0xffffe00031027812 */ /* 0x000fe200078ec0ff */
[----:B------:R-:W-:Y:S01]  /*6dd0*/  FMUL R7, R33, R7 ;  /* 0x0000000721077220 */ /* 0x000fe20000400000 */
[----:B------:R-:W-:Y:S01]  /*6de0*/  LOP3.LUT R16, R41, 0xffffe000, RZ, 0xc0, !PT ;  /* 0xffffe00029107812 */ /* 0x000fe200078ec0ff */
[C---:B------:R-:W-:Y:S01]  /*6df0*/  FFMA R38, R35.reuse, R0, R3 ;  /* 0x0000000023267223 */ /* 0x040fe20000000003 */
[----:B------:R-:W-:Y:S01]  /*6e00*/  LOP3.LUT R0, R50, 0xffffe000, RZ, 0xc0, !PT ;  /* 0xffffe00032007812 */ /* 0x000fe200078ec0ff */
[C---:B------:R-:W-:Y:S01]  /*6e10*/  FFMA R39, R35.reuse, R17, R7 ;  /* 0x0000001123277223 */ /* 0x040fe20000000007 */
[----:B------:R-:W-:Y:S01]  /*6e20*/  LOP3.LUT R3, R40, 0xffffe000, RZ, 0xc0, !PT ;  /* 0xffffe00028037812 */ /* 0x000fe200078ec0ff */
[C---:B------:R-:W-:Y:S01]  /*6e30*/  FFMA R4, R35.reuse, R18, R4 ;  /* 0x0000001223047223 */ /* 0x040fe20000000004 */
[----:B------:R-:W-:Y:S01]  /*6e40*/  F2FP.TF32.F32.PACK_B R37, R37 ;  /* 0x00000025ff25723e */ /* 0x000fe200024050ff */
[----:B------:R-:W-:Y:S01]  /*6e50*/  FFMA R5, R35, R2, R5 ;  /* 0x0000000223057223 */ /* 0x000fe20000000005 */
[----:B------:R-:W-:Y:S01]  /*6e60*/  LOP3.LUT R2, R51, 0xffffe000, RZ, 0xc0, !PT ;  /* 0xffffe00033027812 */ /* 0x000fe200078ec0ff */
[----:B------:R-:W-:Y:S01]  /*6e70*/  FMUL R11, R33, R11 ;  /* 0x0000000b210b7220 */ /* 0x000fe20000400000 */
[----:B------:R-:W-:Y:S01]  /*6e80*/  F2FP.TF32.F32.PACK_B R38, R38 ;  /* 0x00000026ff26723e */ /* 0x000fe200024050ff */
[C---:B------:R-:W-:Y:S01]  /*6e90*/  FFMA R6, R35.reuse, R0, R6 ;  /* 0x0000000023067223 */ /* 0x040fe20000000006 */
[----:B------:R-:W-:Y:S01]  /*6ea0*/  LOP3.LUT R0, R42, 0xffffe000, RZ, 0xc0, !PT ;  /* 0xffffe0002a007812 */ /* 0x000fe200078ec0ff */
[----:B------:R-:W-:Y:S01]  /*6eb0*/  FFMA R7, R35, R2, R11 ;  /* 0x0000000223077223 */ /* 0x000fe2000000000b */
[----:B------:R-:W-:Y:S01]  /*6ec0*/  LOP3.LUT R2, R43, 0xffffe000, RZ, 0xc0, !PT ;  /* 0xffffe0002b027812 */ /* 0x000fe200078ec0ff */
[----:B------:R-:W-:Y:S01]  /*6ed0*/  FFMA R8, R35, R3, R8 ;  /* 0x0000000323087223 */ /* 0x000fe20000000008 */
[----:B------:R-:W-:Y:S01]  /*6ee0*/  LOP3.LUT R3, R45, 0xffffe000, RZ, 0xc0, !PT ;  /* 0xffffe0002d037812 */ /* 0x000fe200078ec0ff */
[----:B------:R-:W-:Y:S01]  /*6ef0*/  FFMA R9, R35, R16, R9 ;  /* 0x0000001023097223 */ /* 0x000fe20000000009 */
[----:B------:R-:W-:Y:S01]  /*6f00*/  F2FP.TF32.F32.PACK_B R39, R39 ;  /* 0x00000027ff27723e */ /* 0x000fe200024050ff */
[----:B------:R-:W-:Y:S01]  /*6f10*/  FMUL R15, R33, R15 ;  /* 0x0000000f210f7220 */ /* 0x000fe20000400000 */
[----:B------:R-:W-:Y:S01]  /*6f20*/  LOP3.LUT R16, R46, 0xffffe000, RZ, 0xc0, !PT ;  /* 0xffffe0002e107812 */ /* 0x000fe200078ec0ff */
[C---:B------:R-:W-:Y:S01]  /*6f30*/  FFMA R10, R35.reuse, R0, R10 ;  /* 0x00000000230a7223 */ /* 0x040fe2000000000a */
        /* <DEDUP_REMOVED lines=8> */
[----:B------:R-:W-:Y:S01]  /*6fc0*/  F2FP.TF32.F32.PACK_B R6, R6 ;  /* 0x00000006ff06723e */ /* 0x000fe200024050ff */
[C---:B------:R-:W-:Y:S01]  /*6fd0*/  FFMA R13, R35.reuse, R3, R13 ;  /* 0x00000003230d7223 */ /* 0x040fe2000000000d */
[----:B------:R-:W-:Y:S01]  /*6fe0*/  F2FP.TF32.F32.PACK_B R7, R7 ;  /* 0x00000007ff07723e */ /* 0x000fe200024050ff */
[C---:B------:R-:W-:Y:S01]  /*6ff0*/  FFMA R14, R35.reuse, R16, R14 ;  /* 0x00000010230e7223 */ /* 0x040fe2000000000e */
[----:B------:R-:W-:Y:S01]  /*7000*/  FFMA R15, R35, R2, R19 ;  /* 0x00000002230f7223 */ /* 0x000fe20000000013 */
[----:B------:R-:W-:Y:S02]  /*7010*/  F2FP.TF32.F32.PACK_B R8, R8 ;  /* 0x00000008ff08723e */ /* 0x000fe400024050ff */
[----:B------:R1:W-:Y:S01]  /*7020*/  STSM.16.M88.4 [R81+0x2400], R4 ;  /* 0x0024000451007844 */ /* 0x0003e20000000200 */
[----:B------:R-:W-:Y:S02]  /*7030*/  F2FP.TF32.F32.PACK_B R9, R9 ;  /* 0x00000009ff09723e */ /* 0x000fe400024050ff */
[----:B------:R-:W-:Y:S02]  /*7040*/  F2FP.TF32.F32.PACK_B R10, R10 ;  /* 0x0000000aff0a723e */ /* 0x000fe400024050ff */
[----:B------:R-:W-:Y:S02]  /*7050*/  F2FP.TF32.F32.PACK_B R11, R11 ;  /* 0x0000000bff0b723e */ /* 0x000fe400024050ff */
[----:B------:R-:W-:Y:S02]  /*7060*/  F2FP.TF32.F32.PACK_B R12, R12 ;  /* 0x0000000cff0c723e */ /* 0x000fe400024050ff */
[----:B------:R-:W-:Y:S01]  /*7070*/  F2FP.TF32.F32.PACK_B R13, R13 ;  /* 0x0000000dff0d723e */ /* 0x000fe200024050ff */
[----:B------:R1:W-:Y:S01]  /*7080*/  STSM.16.M88.4 [R84+0x2000], R8 ;  /* 0x0020000854007844 */ /* 0x0003e20000000200 */
[----:B------:R-:W-:Y:S02]  /*7090*/  F2FP.TF32.F32.PACK_B R14, R14 ;  /* 0x0000000eff0e723e */ /* 0x000fe400024050ff */
[----:B------:R-:W-:Y:S02]  /*70a0*/  F2FP.TF32.F32.PACK_B R15, R15 ;  /* 0x0000000fff0f723e */ /* 0x000fe400024050ff */
[----:B------:R-:W-:Y:S02]  /*70b0*/  LEA R0, R86, UR48, 0x3 ;  /* 0x0000003056007c11 */ /* 0x000fe4000f8e18ff */
[----:B------:R-:W-:Y:S01]  /*70c0*/  @P6 SHF.L.U32 R2, RZ, 0x1f, RZ ;  /* 0x0000001fff026819 */ /* 0x000fe200000006ff */
[----:B------:R1:W-:Y:S01]  /*70d0*/  STSM.16.M88.4 [R85+0x2000], R12 ;  /* 0x0020000c55007844 */ /* 0x0003e20000000200 */
        /* <DEDUP_REMOVED lines=8> */
[----:B------:R-:W-:Y:S02]  /*7160*/  UIADD3 UR8, UP0, UPT, UR52, 0x680, URZ ;  /* 0x0000068034087890 */ /* 0x000fe4000ff1e0ff */
[----:B------:R-:W-:Y:S02]  /*7170*/  UIADD3 UR5, UPT, UPT, UR41, 0x20, URZ ;  /* 0x0000002029057890 */ /* 0x000fe4000fffe0ff */
[----:B------:R-:W-:Y:S02]  /*7180*/  UIADD3 UR4, UPT, UPT, UR48, 0x2400, URZ ;  /* 0x0000240030047890 */ /* 0x000fe4000fffe0ff */
[----:B------:R-:W-:Y:S01]  /*7190*/  UIADD3.X UR9, UPT, UPT, URZ, UR53, URZ, UP0, !UPT ;  /* 0x00000035ff097290 */ /* 0x000fe200087fe4ff */
[----:B------:R-:W-:Y:S01]  /*71a0*/  UMOV UR6, UR42 ;  /* 0x0000002a00067c82 */ /* 0x000fe20008000000 */
[----:B------:R-:W-:Y:S07]  /*71b0*/  UMOV UR7, UR36 ;  /* 0x0000002400077c82 */ /* 0x000fee0008000000 */
[----:B------:R2:W-:Y:S01]  /*71c0*/  UTMASTG.3D [UR4], [UR8] ;  /* 0x00000004080073b5 */ /* 0x0005e20008010000 */
[----:B------:R0:W-:Y:S01]  /*71d0*/  UTMACMDFLUSH ;  /* 0x00000000000079b7 */ /* 0x0001e20000000000 */
[----:B--2---:R-:W-:Y:S04]  /*71e0*/  DEPBAR.LE SB0, 0x1 ;  /* 0x000080400000791a */ /* 0x004fe80000000000 */
.L_x_112:
[----:B------:R-:W-:Y:S05]  /*71f0*/  BSYNC.RECONVERGENT B0 ;  /* 0x0000000000007941 */ /* 0x000fea0003800200 */
.L_x_111:
[----:B------:R-:W-:Y:S01]  /*7200*/  BAR.SYNC.DEFER_BLOCKING 0x1, 0x80 ;  /* 0x0042000000007b1d */ /* 0x000fe20000010000 */
[----:B------:R-:W-:Y:S04]  /*7210*/  UIADD3 UR40, UPT, UPT, UR51, 0x1, URZ ;  /* 0x0000000133287890 */ /* 0x000fe8000fffe0ff */
[----:B------:R-:W-:Y:S04]  /*7220*/  UISETP.NE.AND UP0, UPT, UR40, 0x4, UPT ;  /* 0x000000042800788c */ /* 0x000fe8000bf05270 */
[----:B------:R-:W-:Y:S01]  /*7230*/  USEL UR40, UR40, URZ, UP0 ;  /* 0x000000ff28287287 */ /* 0x000fe20008000000 */
[----:B------:R2:W-:Y:S01]  /*7240*/  @P6 SYNCS.ARRIVE.TRANS64.RED.A1T0 RZ, [R21+URZ], RZ ;  /* 0x000000ff15ff69a7 */ /* 0x0005e200081004ff */
[----:B------:R-:W-:Y:S01]  /*7250*/  BSSY B1, `(.L_x_113) ;  /* 0x0000018000017945 */ /* 0x000fe20003800000 */
[----:B------:R-:W3:Y:S02]  /*7260*/  @P6 SYNCS.PHASECHK.TRANS64.TRYWAIT P0, [R0+URZ+0x40], R2 ;  /* 0x00004002000065a7 */ /* 0x000ee400080011ff */
[----:B---3--:R-:W-:Y:S01]  /*7270*/  @P6 SEL R88, RZ, 0x1, !P0 ;  /* 0x00000001ff586807 */ /* 0x008fe20004000000 */
[----:B--2---:R-:W-:Y:S06]  /*7280*/  @!P6 BRA `(.L_x_114) ;  /* 0x000000000050e947 */ /* 0x004fec0003800000 */
        /* <DEDUP_REMOVED lines=8> */
[----:B------:R-:W-:Y:S04]  /*7310*/  SHF.L.U32 R5, RZ, 0x1f, RZ ;  /* 0x0000001fff057819 */ /* 0x000fe800000006ff */
[----:B------:R-:W1:Y:S02]  /*7320*/  SYNCS.PHASECHK.TRANS64.TRYWAIT P0, [R0+URZ+0x40], R5 ;  /* 0x00004005000075a7 */ /* 0x000e6400080011ff */
[----:B-1----:R-:W-:Y:S05]  /*7330*/  @!P0 BRA `(.L_x_117) ;  /* 0x00000048000c8947 */ /* 0x002fea0003800000 */
.L_x_116:
[----:B------:R-:W-:Y:S05]  /*7340*/  BSYNC B0 ;  /* 0x0000000000007941 */ /* 0x000fea0003800000 */
.L_x_115:
[----:B------:R-:W-:Y:S02]  /*7350*/  ISETP.NE.AND P0, PT, R89, RZ, PT ;  /* 0x000000ff5900720c */ /* 0x000fe40003f05270 */
[----:B------:R-:W-:Y:S11]  /*7360*/  IADD3 R86, PT, PT, R86, 0x1, RZ ;  /* 0x0000000156567810 */ /* 0x000ff60007ffe0ff */
[----:B-1----:R-:W-:Y:S01]  /*7370*/  @P0 IMAD.IADD R0, R74, 0x1, R2 ;  /* 0x000000014a000824 */ /* 0x002fe200078e0202 */
[----:B------:R-:W-:Y:S05]  /*7380*/  @P0 WARPSYNC.ALL ;  /* 0x0000000000000948 */ /* 0x000fea0003800000 */
[----:B------:R2:W3:Y:S04]  /*7390*/  @P0 LDSM.16.M88.4 R52, [R4+UR48+0x400] ;  /* 0x000400300434083b */ /* 0x0004e80008000200 */
[----:B------:R2:W4:Y:S04]  /*73a0*/  @P0 LDSM.16.M88.4 R48, [R3+0x400] ;  /* 0x000400000330083b */ /* 0x0005280000000200 */
[----:B------:R2:W1:Y:S04]  /*73b0*/  @P0 LDSM.16.M88.4 R40, [R2+0x400] ;  /* 0x000400000228083b */ /* 0x0004680000000200 */
[----:B------:R2:W1:Y:S02]  /*73c0*/  @P0 LDSM.16.M88.4 R44, [R0+0x400] ;  /* 0x00040000002c083b */ /* 0x0004640000000200 */
.L_x_114:
[----:B------:R-:W-:Y:S05]  /*73d0*/  BSYNC B1 ;  /* 0x0000000000017941 */ /* 0x000fea0003800000 */
.L_x_113:
[----:B--2---:R-:W-:Y:S05]  /*73e0*/  VIADD R0, R34, 0x40 ;  /* 0x0000004022007836 */ /* 0x004fea0000000000 */
        /* <DEDUP_REMOVED lines=20> */
.L_x_118:
[----:B------:R-:W-:Y:S01]  /*7530*/  ISETP.NE.AND P6, PT, R80, RZ, PT ;  /* 0x000000ff5000720c */ /* 0x000fe20003fc5270 */
[----:B------:R-:W-:Y:S05]  /*7540*/  WARPSYNC.ALL ;  /* 0x0000000000007948 */ /* 0x000fea0003800000 */
[----:B------:R-:W-:Y:S01]  /*7550*/  R2UR UR4, R34 ;  /* 0x00000000220472ca */ /* 0x000fe200000e0000 */
[----:B------:R-:W-:Y:S01]  /*7560*/  IMAD.U32 R0, RZ, RZ, UR40 ;  /* 0x00000028ff007e24 */ /* 0x000fe2000f8e00ff */
[----:B---3--:R-:W-:Y:S01]  /*7570*/  LOP3.LUT R20, R52, 0xffffe000, RZ, 0xc0, !PT ;  /* 0xffffe00034147812 */ /* 0x008fe200078ec0ff */
        /* <DEDUP_REMOVED lines=24> */
[----:B----4-:R-:W-:Y:S01]  /*7700*/  LOP3.LUT R18, R48, 0xffffe000, RZ, 0xc0, !PT ;  /* 0xffffe00030127812 */ /* 0x010fe200078ec0ff */
        /* <DEDUP_REMOVED lines=68> */
.L_x_120:
[----:B------:R-:W-:Y:S05]  /*7b50*/  BSYNC.RECONVERGENT B0 ;  /* 0x0000000000007941 */ /* 0x000fea0003800200 */
.L_x_119:
[----:B------:R-:W-:Y:S01]  /*7b60*/  BAR.SYNC.DEFER_BLOCKING 0x1, 0x80 ;  /* 0x0042000000007b1d */ /* 0x000fe20000010000 */
[----:B------:R-:W-:Y:S01]  /*7b70*/  UIADD3 UR43, UPT, UPT, UR40, 0x1, URZ ;  /* 0x00000001282b7890 */ /* 0x000fe2000fffe0ff */
[----:B------:R-:W-:Y:S03]  /*7b80*/  HFMA2 R91, -RZ, RZ, 0, 0 ;  /* 0x00000000ff5b7431 */ /* 0x000fe600000001ff */
        /* <DEDUP_REMOVED lines=18> */
.L_x_124:
[----:B------:R-:W-:Y:S05]  /*7cb0*/  BSYNC B0 ;  /* 0x0000000000007941 */ /* 0x000fea0003800000 */
.L_x_123:
[----:B------:R-:W-:Y:S01]  /*7cc0*/  ISETP.NE.AND P0, PT, R89, RZ, PT ;  /* 0x000000ff5900720c */ /* 0x000fe20003f05270 */
[----:B------:R-:W-:Y:S11]  /*7cd0*/  VIADD R86, R86, 0x1 ;  /* 0x0000000156567836 */ /* 0x000ff60000000000 */
[----:B------:R-:W-:Y:S01]  /*7ce0*/  @!UPT UIADD3 URZ, UPT, UPT, URZ, URZ, URZ ;  /* 0x000000fffffff290 */ /* 0x000fe2000fffe0ff */
[----:B-1----:R-:W-:Y:S01]  /*7cf0*/  @P0 IMAD.IADD R0, R74, 0x1, R2 ;  /* 0x000000014a000824 */ /* 0x002fe200078e0202 */
[----:B------:R-:W-:Y:S05]  /*7d00*/  @P0 WARPSYNC.ALL ;  /* 0x0000000000000948 */ /* 0x000fea0003800000 */
[----:B------:R2:W3:Y:S04]  /*7d10*/  @P0 LDSM.16.M88.4 R52, [R4+UR48+0x400] ;  /* 0x000400300434083b */ /* 0x0004e80008000200 */
[----:B------:R2:W4:Y:S04]  /*7d20*/  @P0 LDSM.16.M88.4 R48, [R3+0x400] ;  /* 0x000400000330083b */ /* 0x0005280000000200 */
[----:B------:R2:W1:Y:S04]  /*7d30*/  @P0 LDSM.16.M88.4 R40, [R2+0x400] ;  /* 0x000400000228083b */ /* 0x0004680000000200 */
[----:B------:R2:W1:Y:S01]  /*7d40*/  @P0 LDSM.16.M88.4 R44, [R0+0x400] ;  /* 0x00040000002c083b */ /* 0x0004620000000200 */
[C---:B------:R-:W-:Y:S04]  /*7d50*/  ISETP.NE.AND P0, PT, R86.reuse, 0x4, PT ;  /* 0x000000045600780c */ /* 0x040fe80003f05270 */
[----:B------:R-:W-:Y:S02]  /*7d60*/  SEL R86, R86, RZ, P0 ;  /* 0x000000ff56567207 */ /* 0x000fe40000000000 */
[----:B------:R-:W-:Y:S02]  /*7d70*/  SEL R91, RZ, 0x1, P0 ;  /* 0x00000001ff5b7807 */ /* 0x000fe40000000000 */
.L_x_122:
[----:B------:R-:W-:Y:S05]  /*7d80*/  BSYNC B1 ;  /* 0x0000000000017941 */ /* 0x000fea0003800000 */
.L_x_121:
        /* <DEDUP_REMOVED lines=21> */
.L_x_126:
        /* <DEDUP_REMOVED lines=79> */
[----:B------:R-:W-:Y:S01]  /*83d0*/  @P6 SHF.L.U32 R2, R91, 0x1f, RZ ;  /* 0x0000001f5b026819 */ /* 0x000fe200000006ff */
        /* <DEDUP_REMOVED lines=18> */
.L_x_128:
[----:B------:R-:W-:Y:S05]  /*8500*/  BSYNC.RECONVERGENT B0 ;  /* 0x0000000000007941 */ /* 0x000fea0003800200 */
.L_x_127:
        /* <DEDUP_REMOVED lines=17> */
[----:B------:R-:W-:Y:S04]  /*8620*/  SHF.L.U32 R5, R91, 0x1f, RZ ;  /* 0x0000001f5b057819 */ /* 0x000fe800000006ff */
[----:B------:R-:W1:Y:S02]  /*8630*/  SYNCS.PHASECHK.TRANS64.TRYWAIT P0, [R0+URZ+0x40], R5 ;  /* 0x00004005000075a7 */ /* 0x000e6400080011ff */
[----:B-1----:R-:W-:Y:S05]  /*8640*/  @!P0 BRA `(.L_x_133) ;  /* 0x0000003400708947 */ /* 0x002fea0003800000 */
.L_x_132:
[----:B------:R-:W-:Y:S05]  /*8650*/  BSYNC B0 ;  /* 0x0000000000007941 */ /* 0x000fea0003800000 */
.L_x_131:
[----:B------:R-:W-:Y:S01]  /*8660*/  ISETP.NE.AND P0, PT, R89, RZ, PT ;  /* 0x000000ff5900720c */ /* 0x000fe20003f05270 */
[----:B------:R-:W-:Y:S11]  /*8670*/  VIADD R86, R86, 0x1 ;  /* 0x0000000156567836 */ /* 0x000ff60000000000 */
[----:B------:R-:W-:Y:S01]  /*8680*/  @!UPT UIADD3 URZ, UPT, UPT, URZ, URZ, URZ ;  /* 0x000000fffffff290 */ /* 0x000fe2000fffe0ff */
[----:B-1----:R-:W-:Y:S01]  /*8690*/  @P0 IMAD.IADD R0, R74, 0x1, R2 ;  /* 0x000000014a000824 */ /* 0x002fe200078e0202 */
[----:B------:R-:W-:Y:S05]  /*86a0*/  @P0 WARPSYNC.ALL ;  /* 0x0000000000000948 */ /* 0x000fea0003800000 */
[----:B------:R-:W2:Y:S04]  /*86b0*/  @P0 LDSM.16.M88.4 R52, [R4+UR48+0x400] ;  /* 0x000400300434083b */ /* 0x000ea80008000200 */
[----:B------:R-:W3:Y:S04]  /*86c0*/  @P0 LDSM.16.M88.4 R48, [R3+0x400] ;  /* 0x000400000330083b */ /* 0x000ee80000000200 */
[----:B------:R-:W4:Y:S04]  /*86d0*/  @P0 LDSM.16.M88.4 R40, [R2+0x400] ;  /* 0x000400000228083b */ /* 0x000f280000000200 */
[----:B------:R1:W2:Y:S01]  /*86e0*/  @P0 LDSM.16.M88.4 R44, [R0+0x400] ;  /* 0x00040000002c083b */ /* 0x0002a20000000200 */
[C---:B------:R-:W-:Y:S04]  /*86f0*/  ISETP.NE.AND P0, PT, R86.reuse, 0x4, PT ;  /* 0x000000045600780c */ /* 0x040fe80003f05270 */
[----:B------:R-:W-:Y:S02]  /*8700*/  SEL R86, R86, RZ, P0 ;  /* 0x000000ff56567207 */ /* 0x000fe40000000000 */
[----:B-1----:R-:W-:Y:S04]  /*8710*/  SEL R0, RZ, 0x1, P0 ;  /* 0x00000001ff007807 */ /* 0x002fe80000000000 */
[----:B------:R-:W-:Y:S02]  /*8720*/  LOP3.LUT R91, R91, R0, RZ, 0x3c, !PT ;  /* 0x000000005b5b7212 */ /* 0x000fe400078e3cff */
.L_x_130:
[----:B------:R-:W-:Y:S05]  /*8730*/  BSYNC B1 ;  /* 0x0000000000017941 */ /* 0x000fea0003800000 */
.L_x_129:
[----:B------:R-:W-:Y:S05]  /*8740*/  VIADD R0, R34, 0x80 ;  /* 0x0000008022007836 */ /* 0x000fea0000000000 */
[----:B------:R-:W-:Y:S04]  /*8750*/  SHF.R.U32.HI R0, RZ, 0x15, R0 ;  /* 0x00000015ff007819 */ /* 0x000fe80000011600 */
[----:B------:R-:W-:Y:S11]  /*8760*/  LOP3.LUT P0, RZ, R0, 0x3, R69, 0x48, !PT ;  /* 0x0000000300ff7812 */ /* 0x000ff60007804845 */
[----:B------:R-:W-:Y:S02]  /*8770*/  @!UPT UIADD3 URZ, UPT, UPT, URZ, URZ, URZ ;  /* 0x000000fffffff290 */ /* 0x000fe4000fffe0ff */
[----:B------:R-:W-:Y:S05]  /*8780*/  @!P0 BRA `(.L_x_134) ;  /* 0x0000000000408947 */ /* 0x000fea0003800000 */
[----:B------:R-:W5:Y:S01]  /*8790*/  LDCU.64 UR8, c[0x4][0x70] ;  /* 0x01000e00ff0877ac */ /* 0x000f620008000a00 */
[----:B------:R-:W-:Y:S01]  /*87a0*/  MOV R3, 0x0 ;  /* 0x0000000000037802 */ /* 0x000fe20000000f00 */
[----:B-1----:R-:W-:Y:S02]  /*87b0*/  HFMA2 R12, -RZ, RZ, 0, 5.9604644775390625e-08 ;  /* 0x00000001ff0c7431 */ /* 0x002fe400000001ff */
[----:B------:R-:W-:Y:S02]  /*87c0*/  IMAD.MOV.U32 R8, RZ, RZ, 0x192 ;  /* 0x00000192ff087424 */ /* 0x000fe400078e00ff */
[----:B------:R-:W-:Y:S01]  /*87d0*/  IMAD.MOV.U32 R13, RZ, RZ, RZ ;  /* 0x000000ffff0d7224 */ /* 0x000fe200078e00ff */
[----:B------:R-:W1:Y:S01]  /*87e0*/  LDCU.64 UR6, c[0x4][0x78] ;  /* 0x01000f00ff0677ac */ /* 0x000e620008000a00 */
[----:B------:R-:W2:Y:S01]  /*87f0*/  LDC.64 R2, c[0x4][R3] ;  /* 0x0100000003027b82 */ /* 0x000ea20000000a00 */
[----:B------:R-:W3:Y:S01]  /*8800*/  LDCU.64 UR4, c[0x4][0x10] ;  /* 0x01000200ff0477ac */ /* 0x000ee20008000a00 */
[----:B-----5:R-:W-:Y:S01]  /*8810*/  MOV R5, UR9 ;  /* 0x0000000900057c02 */ /* 0x020fe20008000f00 */
[----:B------:R-:W-:Y:S01]  /*8820*/  IMAD.U32 R4, RZ, RZ, UR8 ;  /* 0x00000008ff047e24 */ /* 0x000fe2000f8e00ff */
[----:B-1----:R-:W-:Y:S01]  /*8830*/  MOV R7, UR7 ;  /* 0x0000000700077c02 */ /* 0x002fe20008000f00 */
[----:B------:R-:W-:Y:S01]  /*8840*/  IMAD.U32 R6, RZ, RZ, UR6 ;  /* 0x00000006ff067e24 */ /* 0x000fe2000f8e00ff */
[----:B---3--:R-:W-:Y:S01]  /*8850*/  MOV R11, UR5 ;  /* 0x00000005000b7c02 */ /* 0x008fe20008000f00 */
[----:B------:R-:W-:Y:S02]  /*8860*/  IMAD.U32 R10, RZ, RZ, UR4 ;  /* 0x00000004ff0a7e24 */ /* 0x000fe4000f8e00ff */
[----:B------:R-:W-:Y:S07]  /*8870*/  LEPC R20, `(.L_x_134) ;  /* 0x000000001014794e */ /* 0x000fee0000000000 */
[----:B--2-4-:R-:W-:Y:S05]  /*8880*/  CALL.ABS.NOINC R2 ;  /* 0x0000000002007343 */ /* 0x014fea0003c00000 */
.L_x_134:
[----:B------:R-:W-:Y:S01]  /*8890*/  ISETP.NE.AND P6, PT, R80, RZ, PT ;  /* 0x000000ff5000720c */ /* 0x000fe20003fc5270 */
[----:B------:R-:W-:Y:S05]  /*88a0*/  WARPSYNC.ALL ;  /* 0x0000000000007948 */ /* 0x000fea0003800000 */
[----:B------:R-:W-:Y:S01]  /*88b0*/  R2UR UR4, R34 ;  /* 0x00000000220472ca */ /* 0x000fe200000e0000 */
[----:B------:R-:W-:Y:S01]  /*88c0*/  IMAD.U32 R0, RZ, RZ, UR40 ;  /* 0x00000028ff007e24 */ /* 0x000fe2000f8e00ff */
[----:B--2---:R-:W-:Y:S01]  /*88d0*/  LOP3.LUT R20, R52, 0xffffe000, RZ, 0xc0, !PT ;  /* 0xffffe00034147812 */ /* 0x004fe200078ec0ff */
        /* <DEDUP_REMOVED lines=24> */
[----:B---3--:R-:W-:Y:S01]  /*8a60*/  LOP3.LUT R18, R48, 0xffffe000, RZ, 0xc0, !PT ;  /* 0xffffe00030127812 */ /* 0x008fe200078ec0ff */
[----:B------:R-:W-:Y:S01]  /*8a70*/  FFMA R37, R35, R16, R2 ;  /* 0x0000001023257223 */ /* 0x000fe20000000002 */
[----:B------:R-:W-:Y:S01]  /*8a80*/  LOP3.LUT R2, R49, 0xffffe000, RZ, 0xc0, !PT ;  /* 0xffffe00031027812 */ /* 0x000fe200078ec0ff */
[----:B------:R-:W-:Y:S01]  /*8a90*/  FMUL R7, R33, R7 ;  /* 0x0000000721077220 */ /* 0x000fe20000400000 */
[----:B----4-:R-:W-:Y:S01]  /*8aa0*/  LOP3.LUT R16, R41, 0xffffe000, RZ, 0xc0, !PT ;  /* 0xffffe00029107812 */ /* 0x010fe200078ec0ff */
        /* <DEDUP_REMOVED lines=43> */
[----:B------:R-:W-:Y:S02]  /*8d60*/  F2FP.TF32.F32.PACK_B R15, R15 ;  /* 0x0000000fff0f723e */ /* 0x000fe400024050ff */
[----:B------:R-:W-:Y:S02]  /*8d70*/  LEA R0, R86, UR48, 0x3 ;  /* 0x0000003056007c11 */ /* 0x000fe4000f8e18ff */
[----:B------:R-:W-:Y:S01]  /*8d80*/  @P6 SHF.L.U32 R2, R91, 0x1f, RZ ;  /* 0x0000001f5b026819 */ /* 0x000fe200000006ff */
        /* <DEDUP_REMOVED lines=10> */
[----:B------:R-:W-:Y:S02]  /*8e30*/  UIADD3 UR8, UP0, UPT, UR52, 0x680, URZ ;  /* 0x0000068034087890 */ /* 0x000fe4000ff1e0ff */
[----:B------:R-:W-:Y:S02]  /*8e40*/  UIADD3 UR5, UPT, UPT, UR41, 0x80, URZ ;  /* 0x0000008029057890 */ /* 0x000fe4000fffe0ff */
[----:B------:R-:W-:Y:S01]  /*8e50*/  MOV R70, UR10 ;  /* 0x0000000a00467c02 */ /* 0x000fe20008000f00 */
[----:B------:R-:W-:Y:S01]  /*8e60*/  UIADD3.X UR9, UPT, UPT, URZ, UR53, URZ, UP0, !UPT ;  /* 0x00000035ff097290 */ /* 0x000fe200087fe4ff */
[----:B------:R-:W-:Y:S02]  /*8e70*/  UMOV UR6, UR42 ;  /* 0x0000002a00067c82 */ /* 0x000fe40008000000 */
[----:B------:R-:W-:Y:S01]  /*8e80*/  R2UR UR4, R70 ;  /* 0x00000000460472ca */ /* 0x000fe200000e0000 */
[----:B------:R-:W-:Y:S11]  /*8e90*/  UMOV UR7, UR36 ;  /* 0x0000002400077c82 */ /* 0x000ff60008000000 */
[----:B------:R-:W-:Y:S01]  /*8ea0*/  @!UPT UIADD3 URZ, UPT, UPT, URZ, URZ, URZ ;  /* 0x000000fffffff290 */ /* 0x000fe2000fffe0ff */
[----:B------:R2:W-:Y:S01]  /*8eb0*/  UTMASTG.3D [UR4], [UR8] ;  /* 0x00000004080073b5 */ /* 0x0005e20008010000 */
[----:B------:R0:W-:Y:S01]  /*8ec0*/  UTMACMDFLUSH ;  /* 0x00000000000079b7 */ /* 0x0001e20000000000 */
[----:B--2---:R-:W-:Y:S04]  /*8ed0*/  DEPBAR.LE SB0, 0x1 ;  /* 0x000080400000791a */ /* 0x004fe80000000000 */
.L_x_136:
[----:B------:R-:W-:Y:S05]  /*8ee0*/  BSYNC.RECONVERGENT B0 ;  /* 0x0000000000007941 */ /* 0x000fea0003800200 */
.L_x_135:
        /* <DEDUP_REMOVED lines=20> */
.L_x_140:
[----:B------:R-:W-:Y:S05]  /*9030*/  BSYNC B0 ;  /* 0x0000000000007941 */ /* 0x000fea0003800000 */
.L_x_139:
        /* <DEDUP_REMOVED lines=13> */
.L_x_138:
[----:B------:R-:W-:Y:S05]  /*9110*/  BSYNC B1 ;  /* 0x0000000000017941 */ /* 0x000fea0003800000 */
.L_x_137:
        /* <DEDUP_REMOVED lines=21> */
.L_x_142:
        /* <DEDUP_REMOVED lines=98> */
.L_x_144:
[----:B------:R-:W-:Y:S05]  /*9890*/  BSYNC.RECONVERGENT B0 ;  /* 0x0000000000007941 */ /* 0x000fea0003800200 */
.L_x_143:
        /* <DEDUP_REMOVED lines=20> */
.L_x_148:
[----:B------:R-:W-:Y:S05]  /*99e0*/  BSYNC B0 ;  /* 0x0000000000007941 */ /* 0x000fea0003800000 */
.L_x_147:
        /* <DEDUP_REMOVED lines=13> */
.L_x_146:
[----:B------:R-:W-:Y:S05]  /*9ac0*/  BSYNC B1 ;  /* 0x0000000000017941 */ /* 0x000fea0003800000 */
.L_x_145:
        /* <DEDUP_REMOVED lines=21> */
.L_x_150:
        /* <DEDUP_REMOVED lines=98> */
.L_x_152:
[----:B------:R-:W-:Y:S05]  /*a240*/  BSYNC.RECONVERGENT B0 ;  /* 0x0000000000007941 */ /* 0x000fea0003800200 */
.L_x_151:
        /* <DEDUP_REMOVED lines=12> */
[----:B------:R-:W-:Y:S04]  /*a310*/  @P1 IMAD R86, R86, 0x2000, R87 ;  /* 0x0000200056561824 */ /* 0x000fe800078e0257 */
[----:B------:R-:W-:Y:S05]  /*a320*/  @P1 VIADD R2, R86, UR48 ;  /* 0x0000003056021c36 */ /* 0x000fea0008000000 */
[----:B------:R-:W-:Y:S01]  /*a330*/  @P1 IADD3 R90, PT, PT, R90, R2, RZ ;  /* 0x000000025a5a1210 */ /* 0x000fe20007ffe0ff */
[----:B------:R-:W-:Y:S01]  /*a340*/  @P1 IMAD.IADD R2, R74, 0x1, R2 ;  /* 0x000000014a021824 */ /* 0x000fe200078e0202 */
[----:B------:R-:W-:Y:S06]  /*a350*/  @P0 BRA `(.L_x_156) ;  /* 0x00000000000c0947 */ /* 0x000fec0003800000 */
[----:B------:R-:W-:Y:S04]  /*a360*/  SHF.L.U32 R91, R91, 0x1f, RZ ;  /* 0x0000001f5b5b7819 */ /* 0x000fe800000006ff */
[----:B------:R-:W2:Y:S02]  /*a370*/  SYNCS.PHASECHK.TRANS64.TRYWAIT P0, [R0+URZ+0x40], R91 ;  /* 0x0000405b000075a7 */ /* 0x000ea400080011ff */
[----:B--2---:R-:W-:Y:S05]  /*a380*/  @!P0 BRA `(.L_x_157) ;  /* 0x00000018005c8947 */ /* 0x004fea0003800000 */
.L_x_156:
[----:B------:R-:W-:Y:S05]  /*a390*/  BSYNC B0 ;  /* 0x0000000000007941 */ /* 0x000fea0003800000 */
.L_x_155:
[----:B------:R-:W-:Y:S11]  /*a3a0*/  ISETP.NE.AND P0, PT, R89, RZ, PT ;  /* 0x000000ff5900720c */ /* 0x000ff60003f05270 */
[----:B------:R-:W-:Y:S02]  /*a3b0*/  @!UPT UIADD3 URZ, UPT, UPT, URZ, URZ, URZ ;  /* 0x000000fffffff290 */ /* 0x000fe4000fffe0ff */
[----:B--2---:R-:W-:Y:S01]  /*a3c0*/  @P0 IADD3 R0, PT, PT, R74, R90, RZ ;  /* 0x0000005a4a000210 */ /* 0x004fe20007ffe0ff */
[----:B------:R-:W-:Y:S05]  /*a3d0*/  @P0 WARPSYNC.ALL ;  /* 0x0000000000000948 */ /* 0x000fea0003800000 */
[----:B------:R2:W3:Y:S04]  /*a3e0*/  @P0 LDSM.16.M88.4 R52, [R86+UR48+0x400] ;  /* 0x000400305634083b */ /* 0x0004e80008000200 */
[----:B------:R2:W4:Y:S04]  /*a3f0*/  @P0 LDSM.16.M88.4 R48, [R2+0x400] ;  /* 0x000400000230083b */ /* 0x0005280000000200 */
[----:B------:R2:W1:Y:S04]  /*a400*/  @P0 LDSM.16.M88.4 R40, [R90+0x400] ;  /* 0x000400005a28083b */ /* 0x0004680000000200 */
[----:B------:R2:W1:Y:S02]  /*a410*/  @P0 LDSM.16.M88.4 R44, [R0+0x400] ;  /* 0x00040000002c083b */ /* 0x0004640000000200 */
.L_x_154:
[----:B------:R-:W-:Y:S05]  /*a420*/  BSYNC B1 ;  /* 0x0000000000017941 */ /* 0x000fea0003800000 */
.L_x_153:
        /* <DEDUP_REMOVED lines=21> */
.L_x_158:
[----:B------:R-:W-:Y:S01]  /*a580*/  ISETP.NE.AND P0, PT, R76, RZ, PT ;  /* 0x000000ff4c00720c */ /* 0x000fe20003f05270 */
[----:B------:R-:W-:Y:S05]  /*a590*/  WARPSYNC.ALL ;  /* 0x0000000000007948 */ /* 0x000fea0003800000 */
[----:B------:R-:W-:Y:S01]  /*a5a0*/  R2UR UR4, R34 ;  /* 0x00000000220472ca */ /* 0x000fe200000e0000 */
[----:B------:R-:W-:Y:S01]  /*a5b0*/  BSSY.RECONVERGENT B0, `(.L_x_159) ;  /* 0x000005c000007945 */ /* 0x000fe20003800200 */
[----:B------:R-:W-:Y:S02]  /*a5c0*/  R2UR UR5, R83 ;  /* 0x00000000530572ca */ /* 0x000fe400000e0000 */
[----:B---3--:R-:W-:Y:S02]  /*a5d0*/  LOP3.LUT R0, R52, 0xffffe000, RZ, 0xc0, !PT ;  /* 0xffffe00034007812 */ /* 0x008fe400078ec0ff */
[----:B------:R-:W-:Y:S02]  /*a5e0*/  LOP3.LUT R2, R53, 0xffffe000, RZ, 0xc0, !PT ;  /* 0xffffe00035027812 */ /* 0x000fe400078ec0ff */
[----:B------:R-:W-:Y:S02]  /*a5f0*/  LOP3.LUT R3, R54, 0xffffe000, RZ, 0xc0, !PT ;  /* 0xffffe00036037812 */ /* 0x000fe400078ec0ff */
[----:B------:R-:W-:Y:S02]  /*a600*/  LOP3.LUT R20, R55, 0xffffe000, RZ, 0xc0, !PT ;  /* 0xffffe00037147812 */ /* 0x000fe400078ec0ff */
[----:B----4-:R-:W-:Y:S01]  /*a610*/  LOP3.LUT R21, R48, 0xffffe000, RZ, 0xc0, !PT ;  /* 0xffffe00030157812 */ /* 0x010fe200078ec0ff */
[----:B-1----:R-:W1:Y:S01]  /*a620*/  LDTM.16dp128bit.x8 R4, tmem[UR4+0xe0] ;  /* 0x0000e004000479ee */ /* 0x002e620008180000 */
[----:B------:R-:W-:Y:S01]  /*a630*/  LOP3.LUT R34, R49, 0xffffe000, RZ, 0xc0, !PT ;  /* 0xffffe00031227812 */ /* 0x000fe200078ec0ff */
[----:B------:R-:W-:Y:S01]  /*a640*/  UIADD3 UR5, UPT, UPT, UR5, 0xd0, URZ ;  /* 0x000000d005057890 */ /* 0x000fe2000fffe0ff */
[----:B------:R-:W-:Y:S01]  /*a650*/  LOP3.LUT R36, R50, 0xffffe000, RZ, 0xc0, !PT ;  /* 0xffffe00032247812 */ /* 0x000fe200078ec0ff */
[----:B------:R-:W-:Y:S01]  /*a660*/  NOP ;  /* 0x0000000000007918 */ /* 0x000fe20000000000 */
[----:B------:R-:W-:Y:S01]  /*a670*/  LOP3.LUT R37, R51, 0xffffe000, RZ, 0xc0, !PT ;  /* 0xffffe00033257812 */ /* 0x000fe200078ec0ff */
[----:B------:R-:W-:Y:S01]  /*a680*/  UPRMT UR5, UR37, 0x654, UR5 ;  /* 0x0000065425057896 */ /* 0x000fe20008000005 */
[----:B------:R-:W-:Y:S02]  /*a690*/  LOP3.LUT R38, R40, 0xffffe000, RZ, 0xc0, !PT ;  /* 0xffffe00028267812 */ /* 0x000fe400078ec0ff */
[----:B------:R-:W-:Y:S02]  /*a6a0*/  LOP3.LUT R39, R41, 0xffffe000, RZ, 0xc0, !PT ;  /* 0xffffe00029277812 */ /* 0x000fe400078ec0ff */
[----:B------:R-:W-:Y:S02]  /*a6b0*/  LOP3.LUT R40, R42, 0xffffe000, RZ, 0xc0, !PT ;  /* 0xffffe0002a287812 */ /* 0x000fe400078ec0ff */
[----:B------:R-:W-:Y:S02]  /*a6c0*/  LOP3.LUT R41, R43, 0xffffe000, RZ, 0xc0, !PT ;  /* 0xffffe0002b297812 */ /* 0x000fe400078ec0ff */
[----:B------:R-:W-:Y:S01]  /*a6d0*/  LOP3.LUT R42, R44, 0xffffe000, RZ, 0xc0, !PT ;  /* 0xffffe0002c2a7812 */ /* 0x000fe200078ec0ff */
[----:B-1----:R-:W-:Y:S01]  /*a6e0*/  SYNCS.ARRIVE.TRANS64.RED.A1T0 RZ, [UR5], RZ ;  /* 0x000000ffffff79a7 */ /* 0x002fe20008100405 */
[----:B------:R-:W-:Y:S02]  /*a6f0*/  LOP3.LUT R43, R45, 0xffffe000, RZ, 0xc0, !PT ;  /* 0xffffe0002d2b7812 */ /* 0x000fe400078ec0ff */
[----:B------:R-:W-:Y:S02]  /*a700*/  LOP3.LUT R44, R46, 0xffffe000, RZ, 0xc0, !PT ;  /* 0xffffe0002e2c7812 */ /* 0x000fe400078ec0ff */
[----:B------:R-:W-:Y:S01]  /*a710*/  LOP3.LUT R45, R47, 0xffffe000, RZ, 0xc0, !PT ;  /* 0xffffe0002f2d7812 */ /* 0x000fe200078ec0ff */
[C---:B------:R-:W-:Y:S01]  /*a720*/  FMUL R4, R33.reuse, R4 ;  /* 0x0000000421047220 */ /* 0x040fe20000400000 */
[C---:B------:R-:W-:Y:S01]  /*a730*/  FMUL R5, R33.reuse, R5 ;  /* 0x0000000521057220 */ /* 0x040fe20000400000 */
[C---:B------:R-:W-:Y:S01]  /*a740*/  FMUL R6, R33.reuse, R6 ;  /* 0x0000000621067220 */ /* 0x040fe20000400000 */
[----:B------:R-:W-:Y:S01]  /*a750*/  FMUL R7, R33, R7 ;  /* 0x0000000721077220 */ /* 0x000fe20000400000 */
[----:B------:R-:W-:Y:S01]  /*a760*/  FFMA R4, R35, R0, R4 ;  /* 0x0000000023047223 */ /* 0x000fe20000000004 */
[----:B------:R-:W-:Y:S01]  /*a770*/  FMUL R8, R33, R8 ;  /* 0x0000000821087220 */ /* 0x000fe20000400000 */
[----:B------:R-:W-:Y:S01]  /*a780*/  FFMA R5, R35, R2, R5 ;  /* 0x0000000223057223 */ /* 0x000fe20000000005 */
[----:B------:R-:W-:Y:S01]  /*a790*/  FMUL R9, R33, R9 ;  /* 0x0000000921097220 */ /* 0x000fe20000400000 */
[----:B------:R-:W-:Y:S01]  /*a7a0*/  FFMA R6, R35, R3, R6 ;  /* 0x0000000323067223 */ /* 0x000fe20000000006 */
[----:B------:R-:W-:Y:S01]  /*a7b0*/  F2FP.TF32.F32.PACK_B R4, R4 ;  /* 0x00000004ff04723e */ /* 0x000fe200024050ff */
[----:B------:R-:W-:Y:S01]  /*a7c0*/  FMUL R10, R33, R10 ;  /* 0x0000000a210a7220 */ /* 0x000fe20000400000 */
[----:B------:R-:W-:Y:S01]  /*a7d0*/  F2FP.TF32.F32.PACK_B R5, R5 ;  /* 0x00000005ff05723e */ /* 0x000fe200024050ff */
[----:B------:R-:W-:Y:S01]  /*a7e0*/  FFMA R7, R35, R20, R7 ;  /* 0x0000001423077223 */ /* 0x000fe20000000007 */
[----:B------:R-:W-:Y:S01]  /*a7f0*/  FMUL R11, R33, R11 ;  /* 0x0000000b210b7220 */ /* 0x000fe20000400000 */
        /* <DEDUP_REMOVED lines=8> */
[----:B------:R-:W-:Y:S01]  /*a880*/  F2FP.TF32.F32.PACK_B R6, R6 ;  /* 0x00000006ff06723e */ /* 0x000fe200024050ff */
[----:B------:R-:W-:Y:S01]  /*a890*/  FFMA R12, R35, R38, R12 ;  /* 0x00000026230c7223 */ /* 0x000fe2000000000c */
[----:B------:R-:W-:Y:S01]  /*a8a0*/  F2FP.TF32.F32.PACK_B R7, R7 ;  /* 0x00000007ff07723e */ /* 0x000fe200024050ff */
[----:B------:R-:W-:Y:S01]  /*a8b0*/  FMUL R16, R33, R16 ;  /* 0x0000001021107220 */ /* 0x000fe20000400000 */
[----:B------:R-:W-:Y:S01]  /*a8c0*/  FFMA R13, R35, R39, R13 ;  /* 0x00000027230d7223 */ /* 0x000fe2000000000d */
[----:B------:R-:W-:Y:S01]  /*a8d0*/  FMUL R17, R33, R17 ;  /* 0x0000001121117220 */ /* 0x000fe20000400000 */
[----:B------:R-:W-:Y:S01]  /*a8e0*/  FFMA R14, R35, R40, R14 ;  /* 0x00000028230e7223 */ /* 0x000fe2000000000e */
[----:B------:R1:W-:Y:S01]  /*a8f0*/  STSM.16.M88.4 [R82+0x6400], R4 ;  /* 0x0064000452007844 */ /* 0x0003e20000000200 */
[----:B------:R-:W-:Y:S01]  /*a900*/  FMUL R18, R33, R18 ;  /* 0x0000001221127220 */ /* 0x000fe20000400000 */
[----:B------:R-:W-:Y:S01]  /*a910*/  FFMA R15, R35, R41, R15 ;  /* 0x00000029230f7223 */ /* 0x000fe2000000000f */
[----:B------:R-:W-:Y:S01]  /*a920*/  FMUL R19, R33, R19 ;  /* 0x0000001321137220 */ /* 0x000fe20000400000 */
[----:B------:R-:W-:Y:S01]  /*a930*/  F2FP.TF32.F32.PACK_B R8, R8 ;  /* 0x00000008ff08723e */ /* 0x000fe200024050ff */
[C---:B------:R-:W-:Y:S01]  /*a940*/  FFMA R16, R35.reuse, R42, R16 ;  /* 0x0000002a23107223 */ /* 0x040fe20000000010 */
[----:B------:R-:W-:Y:S01]  /*a950*/  F2FP.TF32.F32.PACK_B R9, R9 ;  /* 0x00000009ff09723e */ /* 0x000fe200024050ff */
[C---:B------:R-:W-:Y:S01]  /*a960*/  FFMA R17, R35.reuse, R43, R17 ;  /* 0x0000002b23117223 */ /* 0x040fe20000000011 */
[----:B------:R-:W-:Y:S01]  /*a970*/  F2FP.TF32.F32.PACK_B R10, R10 ;  /* 0x0000000aff0a723e */ /* 0x000fe200024050ff */
[C---:B------:R-:W-:Y:S01]  /*a980*/  FFMA R18, R35.reuse, R44, R18 ;  /* 0x0000002c23127223 */ /* 0x040fe20000000012 */
[----:B------:R-:W-:Y:S01]  /*a990*/  F2FP.TF32.F32.PACK_B R11, R11 ;  /* 0x0000000bff0b723e */ /* 0x000fe200024050ff */
[----:B------:R-:W-:Y:S01]  /*a9a0*/  FFMA R19, R35, R45, R19 ;  /* 0x0000002d23137223 */ /* 0x000fe20000000013 */
[----:B------:R-:W-:Y:S02]  /*a9b0*/  F2FP.TF32.F32.PACK_B R12, R12 ;  /* 0x0000000cff0c723e */ /* 0x000fe400024050ff */
[----:B------:R-:W-:Y:S01]  /*a9c0*/  F2FP.TF32.F32.PACK_B R13, R13 ;  /* 0x0000000dff0d723e */ /* 0x000fe200024050ff */
[----:B------:R1:W-:Y:S01]  /*a9d0*/  STSM.16.M88.4 [R81+0x6400], R8 ;  /* 0x0064000851007844 */ /* 0x0003e20000000200 */
[----:B------:R-:W-:Y:S02]  /*a9e0*/  F2FP.TF32.F32.PACK_B R14, R14 ;  /* 0x0000000eff0e723e */ /* 0x000fe400024050ff */
[----:B------:R-:W-:Y:S02]  /*a9f0*/  F2FP.TF32.F32.PACK_B R15, R15 ;  /* 0x0000000fff0f723e */ /* 0x000fe400024050ff */
[----:B------:R-:W-:Y:S02]  /*aa00*/  F2FP.TF32.F32.PACK_B R16, R16 ;  /* 0x00000010ff10723e */ /* 0x000fe400024050ff */
[----:B------:R-:W-:Y:S01]  /*aa10*/  F2FP.TF32.F32.PACK_B R17, R17 ;  /* 0x00000011ff11723e */ /* 0x000fe200024050ff */
[----:B------:R1:W-:Y:S01]  /*aa20*/  STSM.16.M88.4 [R84+0x6000], R12 ;  /* 0x0060000c54007844 */ /* 0x0003e20000000200 */
[----:B------:R-:W-:Y:S02]  /*aa30*/  F2FP.TF32.F32.PACK_B R18, R18 ;  /* 0x00000012ff12723e */ /* 0x000fe400024050ff */
[----:B------:R-:W-:Y:S05]  /*aa40*/  F2FP.TF32.F32.PACK_B R19, R19 ;  /* 0x00000013ff13723e */ /* 0x000fea00024050ff */
        /* <DEDUP_REMOVED lines=18> */
.L_x_160:
[----:B------:R-:W-:Y:S05]  /*ab70*/  BSYNC.RECONVERGENT B0 ;  /* 0x0000000000007941 */ /* 0x000fea0003800200 */
.L_x_159:
[----:B------:R-:W-:Y:S01]  /*ab80*/  BAR.SYNC.DEFER_BLOCKING 0x1, 0x80 ;  /* 0x0042000000007b1d */ /* 0x000fe20000010000 */
[----:B------:R-:W-:Y:S01]  /*ab90*/  UISETP.NE.AND UP0, UPT, UR49, -0x8, UPT ;  /* 0xfffffff83100788c */ /* 0x000fe2000bf05270 */
[----:B------:R-:W-:Y:S08]  /*aba0*/  IADD3 R31, PT, PT, R31, 0x1, RZ ;  /* 0x000000011f1f7810 */ /* 0x000ff00007ffe0ff */
[----:B------:R-:W-:Y:S05]  /*abb0*/  BRA.U !UP0, `(.L_x_161) ;  /* 0x0000000108287547 */ /* 0x000fea000b800000 */
[----:B------:R-:W-:Y:S01]  /*abc0*/  ISETP.NE.AND P0, PT, R80, RZ, PT ;  /* 0x000000ff5000720c */ /* 0x000fe20003f05270 */
[----:B------:R-:W-:Y:S01]  /*abd0*/  IMAD.U32 R2, RZ, RZ, UR51 ;  /* 0x00000033ff027e24 */ /* 0x000fe2000f8e00ff */
[----:B------:R-:W-:Y:S01]  /*abe0*/  UIADD3 UR51, UPT, UPT, UR51, 0x1, URZ ;  /* 0x0000000133337890 */ /* 0x000fe2000fffe0ff */
[----:B------:R-:W-:Y:S03]  /*abf0*/  IMAD.U32 R0, RZ, RZ, UR37 ;  /* 0x00000025ff007e24 */ /* 0x000fe6000f8e00ff */
[----:B------:R-:W-:Y:S04]  /*ac00*/  UISETP.NE.AND UP0, UPT, UR51, 0x4, UPT ;  /* 0x000000043300788c */ /* 0x000fe8000bf05270 */
[----:B------:R-:W-:Y:S03]  /*ac10*/  USEL UR51, UR51, URZ, UP0 ;  /* 0x000000ff33337287 */ /* 0x000fe60008000000 */
[----:B------:R-:W-:Y:S05]  /*ac20*/  @P0 LEA R2, R2, UR48, 0x3 ;  /* 0x0000003002020c11 */ /* 0x000fea000f8e18ff */
[----:B------:R-:W-:Y:S05]  /*ac30*/  @P0 VIADD R2, R2, 0x60 ;  /* 0x0000006002020836 */ /* 0x000fea0000000000 */
[----:B------:R-:W-:Y:S04]  /*ac40*/  @P0 PRMT R0, R0, 0x654, R2 ;  /* 0x0000065400000816 */ /* 0x000fe80000000002 */
[----:B------:R2:W-:Y:S03]  /*ac50*/  @P0 SYNCS.ARRIVE.TRANS64.RED.A1T0 RZ, [R0+URZ], RZ ;  /* 0x000000ff00ff09a7 */ /* 0x0005e600081004ff */
.L_x_161:
[----:B------:R-:W-:Y:S01]  /*ac60*/  ISETP.NE.AND P2, PT, R77, RZ, PT ;  /* 0x000000ff4d00720c */ /* 0x000fe20003f45270 */
[----:B------:R-:W-:Y:S01]  /*ac70*/  UIADD3 UR49, UPT, UPT, UR49, 0x8, URZ ;  /* 0x0000000831317890 */ /* 0x000fe2000fffe0ff */
[----:B------:R-:W-:Y:S01]  /*ac80*/  ISETP.NE.AND P0, PT, R79, 0x2, PT ;  /* 0x000000024f00780c */ /* 0x000fe20003f05270 */
[----:B-1----:R-:W-:Y:S01]  /*ac90*/  IMAD.IADD R14, R29, 0x1, R62 ;  /* 0x000000011d0e7824 */ /* 0x002fe200078e023e */
[----:B------:R-:W-:Y:S01]  /*aca0*/  ISETP.NE.AND P1, PT, R31, 0x4, PT ;  /* 0x000000041f00780c */ /* 0x000fe20003f25270 */
[----:B------:R-:W-:Y:S01]  /*acb0*/  IMAD.IADD R15, R30, 0x1, R63 ;  /* 0x000000011e0f7824 */ /* 0x000fe200078e023f */
[----:B------:R-:W-:Y:S02]  /*acc0*/  SEL R2, RZ, 0x1, P0 ;  /* 0x00000001ff027807 */ /* 0x000fe40000000000 */
[----:B--2---:R-:W-:Y:S02]  /*acd0*/  SEL R0, RZ, 0x1, P1 ;  /* 0x00000001ff007807 */ /* 0x004fe40000800000 */
[----:B------:R-:W-:Y:S02]  /*ace0*/  LOP3.LUT R72, R72, R2, RZ, 0x3c, !PT ;  /* 0x0000000248487212 */ /* 0x000fe400078e3cff */
[----:B------:R-:W-:Y:S02]  /*acf0*/  LOP3.LUT R73, R73, R0, RZ, 0x3c, !PT ;  /* 0x0000000049497212 */ /* 0x000fe400078e3cff */
[----:B------:R-:W-:Y:S02]  /*ad00*/  @P2 R2UR UR36, R71 ;  /* 0x00000000472422ca */ /* 0x000fe400000e0000 */
[----:B------:R-:W-:Y:S02]  /*ad10*/  SEL R79, R79, RZ, P0 ;  /* 0x000000ff4f4f7207 */ /* 0x000fe40000000000 */
[----:B------:R-:W-:Y:S01]  /*ad20*/  SEL R31, R31, RZ, P1 ;  /* 0x000000ff1f1f7207 */ /* 0x000fe20000800000 */
[----:B------:R-:W-:Y:S10]  /*ad30*/  @P2 BRA `(.L_x_162) ;  /* 0xffffffa400502947 */ /* 0x000ff4000383ffff */
[----:B------:R-:W-:-:S09]  /*ad40*/  UISETP.NE.AND UP0, UPT, UR50, URZ, UPT ;  /* 0x000000ff3200728c */ /* 0x000fd2000bf05270 */
[----:B------:R-:W-:Y:S05]  /*ad50*/  BRA.U !UP0, `(.L_x_163) ;  /* 0x0000000108487547 */ /* 0x000fea000b800000 */
[----:B------:R-:W1:Y:S02]  /*ad60*/  LDCU.64 UR4, c[0x0][0x890] ;  /* 0x00011200ff0477ac */ /* 0x000e640008000a00 */
[----:B-1----:R-:W-:-:S04]  /*ad70*/  UISETP.NE.U32.AND UP0, UPT, UR4, URZ, UPT ;  /* 0x000000ff0400728c */ /* 0x002fc8000bf05070 */
[----:B------:R-:W-:-:S09]  /*ad80*/  UISETP.NE.AND.EX UP0, UPT, UR5, URZ, UPT, UP0 ;  /* 0x000000ff0500728c */ /* 0x000fd2000bf05300 */
[----:B------:R-:W-:Y:S05]  /*ad90*/  BRA.U UP0, `(.L_x_164) ;  /* 0x00000001000c7547 */ /* 0x000fea000b800000 */
[----:B------:R-:W-:-:S13]  /*ada0*/  FSETP.NEU.AND P0, PT, R35, RZ, PT ;  /* 0x000000ff2300720b */ /* 0x000fda0003f0d000 */
[----:B------:R-:W-:Y:S05]  /*adb0*/  @!P0 EXIT ;  /* 0x000000000000894d */ /* 0x000fea0003800000 */
[----:B------:R-:W-:Y:S05]  /*adc0*/  BRA `(.L_x_163) ;  /* 0x00000000002c7947 */ /* 0x000fea0003800000 */
.L_x_164:
[----:B------:R-:W-:Y:S01]  /*add0*/  ISETP.NE.AND P0, PT, R78, RZ, PT ;  /* 0x000000ff4e00720c */ /* 0x000fe20003f05270 */
[----:B------:R-:W-:-:S12]  /*ade0*/  BSSY.RECONVERGENT B0, `(.L_x_163) ;  /* 0x0000009000007945 */ /* 0x000fd80003800200 */
[----:B------:R-:W-:Y:S05]  /*adf0*/  @P0 BRA `(.L_x_165) ;  /* 0x0000000000140947 */ /* 0x000fea0003800000 */
[----:B------:R-:W1:Y:S02]  /*ae00*/  LDCU.64 UR4, c[0x0][0x888] ;  /* 0x00011100ff0477ac */ /* 0x000e640008000a00 */
[----:B-1----:R-:W-:-:S04]  /*ae10*/  ISETP.NE.U32.AND P0, PT, RZ, UR4, PT ;  /* 0x00000004ff007c0c */ /* 0x002fc8000bf05070 */
[----:B------:R-:W-:-:S13]  /*ae20*/  ISETP.NE.AND.EX P0, PT, RZ, UR5, PT, P0 ;  /* 0x00000005ff007c0c */ /* 0x000fda000bf05300 */
[----:B------:R-:W-:Y:S05]  /*ae30*/  @!P0 EXIT ;  /* 0x000000000000894d */ /* 0x000fea0003800000 */
[----:B------:R-:W-:Y:S05]  /*ae40*/  BRA `(.L_x_166) ;  /* 0x0000000000087947 */ /* 0x000fea0003800000 */
.L_x_165:
[----:B------:R-:W-:-:S13]  /*ae50*/  FSETP.NEU.AND P0, PT, R35, RZ, PT ;  /* 0x000000ff2300720b */ /* 0x000fda0003f0d000 */
[----:B------:R-:W-:Y:S05]  /*ae60*/  @!P0 EXIT ;  /* 0x000000000000894d */ /* 0x000fea0003800000 */
.L_x_166:
[----:B------:R-:W-:Y:S05]  /*ae70*/  BSYNC.RECONVERGENT B0 ;  /* 0x0000000000007941 */ /* 0x000fea0003800200 */
.L_x_163:
[----:B------:R-:W-:Y:S01]  /*ae80*/  ULEA UR4, UR51, UR48, 0x3 ;  /* 0x0000003033047291 */ /* 0x000fe2000f8e18ff */
[----:B------:R-:W-:-:S04]  /*ae90*/  DEPBAR.LE SB0, 0x0 ;  /* 0x000080000000791a */ /* 0x000fc80000000000 */
[----:B------:R-:W-:-:S04]  /*aea0*/  UIADD3 UR4, UPT, UPT, UR4, 0x60, URZ ;  /* 0x0000006004047890 */ /* 0x000fc8000fffe0ff */
[----:B------:R-:W-:-:S09]  /*aeb0*/  UPRMT UR4, UR37, 0x654, UR4 ;  /* 0x0000065425047896 */ /* 0x000fd20008000004 */
[----:B------:R-:W-:Y:S01]  /*aec0*/  SYNCS.ARRIVE.TRANS64.RED.A1T0 RZ, [UR4], RZ ;  /* 0x000000ffffff79a7 */ /* 0x000fe20008100404 */
[----:B------:R-:W-:Y:S05]  /*aed0*/  EXIT ;  /* 0x000000000000794d */ /* 0x000fea0003800000 */
.L_x_19:
[----:B--2---:R2:W1:Y:S02]  /*aee0*/  SYNCS.PHASECHK.TRANS64.TRYWAIT P0, [R2+URZ+0x100], R3 ;  /* 0x00010003020075a7 */ /* 0x00446400080011ff */
[----:B-1----:R-:W-:Y:S05]  /*aef0*/  @!P0 NANOSLEEP.SYNCS 0x989680 ;  /* 0x009896800000895d */ /* 0x002fea0003900000 */
[----:B------:R-:W1:Y:S02]  /*af00*/  @!P0 SYNCS.PHASECHK.TRANS64 P0, [R2+URZ+0x100], R3 ;  /* 0x00010003020085a7 */ /* 0x000e6400080010ff */
[----:B-1----:R-:W-:Y:S05]  /*af10*/  @!P0 BRA `(.L_x_19) ;  /* 0xfffffffc00f08947 */ /* 0x002fea000383ffff */
[----:B------:R-:W-:Y:S05]  /*af20*/  BRA `(.L_x_167) ;  /* 0xffffff6400ac7947 */ /* 0x000fea000383ffff */
.L_x_22:
[----:B-1----:R-:W-:-:S07]  /*af30*/  MOV R2, UR33 ;  /* 0x0000002100027c02 */ /* 0x002fce0008000f00 */
.L_x_168:
[----:B-1----:R1:W2:Y:S02]  /*af40*/  SYNCS.PHASECHK.TRANS64.TRYWAIT P0, [R2+URZ+0x20], R4 ;  /* 0x00002004020075a7 */ /* 0x0022a400080011ff */
[----:B--2---:R-:W-:Y:S05]  /*af50*/  @!P0 NANOSLEEP.SYNCS 0x989680 ;  /* 0x009896800000895d */ /* 0x004fea0003900000 */
[----:B------:R-:W2:Y:S02]  /*af60*/  @!P0 SYNCS.PHASECHK.TRANS64 P0, [R2+URZ+0x20], R4 ;  /* 0x00002004020085a7 */ /* 0x000ea400080010ff */
[----:B--2---:R-:W-:Y:S05]  /*af70*/  @!P0 BRA `(.L_x_168) ;  /* 0xfffffffc00f08947 */ /* 0x004fea000383ffff */
[----:B------:R-:W-:Y:S05]  /*af80*/  BRA `(.L_x_21) ;  /* 0xffffff6400fc7947 */ /* 0x000fea000383ffff */
.L_x_28:
[----:B-1----:R-:W-:-:S07]  /*af90*/  MOV R2, UR17 ;  /* 0x0000001100027c02 */ /* 0x002fce0008000f00 */
.L_x_169:
[----:B-1----:R1:W2:Y:S02]  /*afa0*/  SYNCS.PHASECHK.TRANS64.TRYWAIT P0, [R2+URZ+0x20], R4 ;  /* 0x00002004020075a7 */ /* 0x0022a400080011ff */
[----:B--2---:R-:W-:Y:S05]  /*afb0*/  @!P0 NANOSLEEP.SYNCS 0x989680 ;  /* 0x009896800000895d */ /* 0x004fea0003900000 */
[----:B------:R-:W2:Y:S02]  /*afc0*/  @!P0 SYNCS.PHASECHK.TRANS64 P0, [R2+URZ+0x20], R4 ;  /* 0x00002004020085a7 */ /* 0x000ea400080010ff */
[----:B--2---:R-:W-:Y:S05]  /*afd0*/  @!P0 BRA `(.L_x_169) ;  /* 0xfffffffc00f08947 */ /* 0x004fea000383ffff */
[----:B------:R-:W-:Y:S05]  /*afe0*/  BRA `(.L_x_27) ;  /* 0xffffff6800a47947 */ /* 0x000fea000383ffff */
.L_x_32:
[----:B-1----:R1:W2:Y:S02]  /*aff0*/  SYNCS.PHASECHK.TRANS64.TRYWAIT P0, [R2+URZ+0x90], R3 ;  /* 0x00009003020075a7 */ /* 0x0022a400080011ff */
[----:B--2---:R-:W-:Y:S05]  /*b000*/  @!P0 NANOSLEEP.SYNCS 0x989680 ;  /* 0x009896800000895d */ /* 0x004fea0003900000 */
[----:B------:R-:W2:Y:S02]  /*b010*/  @!P0 SYNCS.PHASECHK.TRANS64 P0, [R2+URZ+0x90], R3 ;  /* 0x00009003020085a7 */ /* 0x000ea400080010ff */
[----:B--2---:R-:W-:Y:S05]  /*b020*/  @!P0 BRA `(.L_x_32) ;  /* 0xfffffffc00f08947 */ /* 0x004fea000383ffff */
[----:B------:R-:W-:Y:S05]  /*b030*/  BRA `(.L_x_170) ;  /* 0xffffff6c00347947 */ /* 0x000fea000383ffff */
.L_x_36:
[----:B----4-:R-:W-:-:S07]  /*b040*/  MOV R0, UR5 ;  /* 0x0000000500007c02 */ /* 0x010fce0008000f00 */
.L_x_171:
[----:B-1----:R1:W2:Y:S02]  /*b050*/  SYNCS.PHASECHK.TRANS64.TRYWAIT P0, [R0+URZ], R2 ;  /* 0x00000002000075a7 */ /* 0x0022a400080011ff */
[----:B--2---:R-:W-:Y:S05]  /*b060*/  @!P0 NANOSLEEP.SYNCS 0x989680 ;  /* 0x009896800000895d */ /* 0x004fea0003900000 */
[----:B------:R-:W2:Y:S02]  /*b070*/  @!P0 SYNCS.PHASECHK.TRANS64 P0, [R0+URZ], R2 ;  /* 0x00000002000085a7 */ /* 0x000ea400080010ff */
[----:B--2---:R-:W-:Y:S05]  /*b080*/  @!P0 BRA `(.L_x_171) ;  /* 0xfffffffc00f08947 */ /* 0x004fea000383ffff */
[----:B------:R-:W-:Y:S05]  /*b090*/  BRA `(.L_x_172) ;  /* 0xffffff7000a47947 */ /* 0x000fea000383ffff */
.L_x_37:
[----:B----4-:R-:W-:-:S07]  /*b0a0*/  MOV R0, UR5 ;  /* 0x0000000500007c02 */ /* 0x010fce0008000f00 */
.L_x_173:
[----:B-1----:R1:W2:Y:S02]  /*b0b0*/  SYNCS.PHASECHK.TRANS64.TRYWAIT P0, [R0+URZ], R3 ;  /* 0x00000003000075a7 */ /* 0x0022a400080011ff */
[----:B--2---:R-:W-:Y:S05]  /*b0c0*/  @!P0 NANOSLEEP.SYNCS 0x989680 ;  /* 0x009896800000895d */ /* 0x004fea0003900000 */
[----:B------:R-:W2:Y:S02]  /*b0d0*/  @!P0 SYNCS.PHASECHK.TRANS64 P0, [R0+URZ], R3 ;  /* 0x00000003000085a7 */ /* 0x000ea400080010ff */
[----:B--2---:R-:W-:Y:S05]  /*b0e0*/  @!P0 BRA `(.L_x_173) ;  /* 0xfffffffc00f08947 */ /* 0x004fea000383ffff */
[----:B------:R-:W-:Y:S05]  /*b0f0*/  BRA `(.L_x_174) ;  /* 0xffffff7000b07947 */ /* 0x000fea000383ffff */
.L_x_38:
[----:B----4-:R-:W-:-:S07]  /*b100*/  MOV R0, UR5 ;  /* 0x0000000500007c02 */ /* 0x010fce0008000f00 */
.L_x_175:
[----:B-1----:R1:W2:Y:S02]  /*b110*/  SYNCS.PHASECHK.TRANS64.TRYWAIT P0, [R0+URZ], R3 ;  /* 0x00000003000075a7 */ /* 0x0022a400080011ff */
[----:B--2---:R-:W-:Y:S05]  /*b120*/  @!P0 NANOSLEEP.SYNCS 0x989680 ;  /* 0x009896800000895d */ /* 0x004fea0003900000 */
[----:B------:R-:W2:Y:S02]  /*b130*/  @!P0 SYNCS.PHASECHK.TRANS64 P0, [R0+URZ], R3 ;  /* 0x00000003000085a7 */ /* 0x000ea400080010ff */
[----:B--2---:R-:W-:Y:S05]  /*b140*/  @!P0 BRA `(.L_x_175) ;  /* 0xfffffffc00f08947 */ /* 0x004fea000383ffff */
[----:B------:R-:W-:Y:S05]  /*b150*/  BRA `(.L_x_176) ;  /* 0xffffff7000bc7947 */ /* 0x000fea000383ffff */
.L_x_41:
[----:B-1----:R1:W2:Y:S02]  /*b160*/  SYNCS.PHASECHK.TRANS64.TRYWAIT P0, [R0+URZ+0xf0], R4 ;  /* 0x0000f004000075a7 */ /* 0x0022a400080011ff */
[----:B--2---:R-:W-:Y:S05]  /*b170*/  @!P0 NANOSLEEP.SYNCS 0x989680 ;  /* 0x009896800000895d */ /* 0x004fea0003900000 */
[----:B------:R-:W2:Y:S02]  /*b180*/  @!P0 SYNCS.PHASECHK.TRANS64 P0, [R0+URZ+0xf0], R4 ;  /* 0x0000f004000085a7 */ /* 0x000ea400080010ff */
[----:B--2---:R-:W-:Y:S05]  /*b190*/  @!P0 BRA `(.L_x_41) ;  /* 0xfffffffc00f08947 */ /* 0x004fea000383ffff */
[----:B------:R-:W-:Y:S05]  /*b1a0*/  BRA `(.L_x_177) ;  /* 0xffffff7400187947 */ /* 0x000fea000383ffff */
.L_x_42:
[----:B------:R-:W-:-:S07]  /*b1b0*/  MOV R0, UR5 ;  /* 0x0000000500007c02 */ /* 0x000fce0008000f00 */
.L_x_178:
[----:B-1----:R1:W2:Y:S02]  /*b1c0*/  SYNCS.PHASECHK.TRANS64.TRYWAIT P0, [R0+URZ+0xa0], R5 ;  /* 0x0000a005000075a7 */ /* 0x0022a400080011ff */
[----:B--2---:R-:W-:Y:S05]  /*b1d0*/  @!P0 NANOSLEEP.SYNCS 0x989680 ;  /* 0x009896800000895d */ /* 0x004fea0003900000 */
[----:B------:R-:W2:Y:S02]  /*b1e0*/  @!P0 SYNCS.PHASECHK.TRANS64 P0, [R0+URZ+0xa0], R5 ;  /* 0x0000a005000085a7 */ /* 0x000ea400080010ff */
[----:B--2---:R-:W-:Y:S05]  /*b1f0*/  @!P0 BRA `(.L_x_178) ;  /* 0xfffffffc00f08947 */ /* 0x004fea000383ffff */
[----:B------:R-:W-:Y:S05]  /*b200*/  BRA `(.L_x_179) ;  /* 0xffffff7400287947 */ /* 0x000fea000383ffff */
.L_x_43:
[----:B-1----:R1:W2:Y:S02]  /*b210*/  SYNCS.PHASECHK.TRANS64.TRYWAIT P1, [R0+URZ+0x90], R4 ;  /* 0x00009004000075a7 */ /* 0x0022a400080211ff */
[----:B--2---:R-:W-:Y:S05]  /*b220*/  @!P1 NANOSLEEP.SYNCS 0x989680 ;  /* 0x009896800000995d */ /* 0x004fea0003900000 */
[----:B------:R-:W2:Y:S02]  /*b230*/  @!P1 SYNCS.PHASECHK.TRANS64 P1, [R0+URZ+0x90], R4 ;  /* 0x00009004000095a7 */ /* 0x000ea400080210ff */
[----:B--2---:R-:W-:Y:S05]  /*b240*/  @!P1 BRA `(.L_x_43) ;  /* 0xfffffffc00f09947 */ /* 0x004fea000383ffff */
[----:B------:R-:W-:Y:S05]  /*b250*/  BRA `(.L_x_180) ;  /* 0xffffff7400587947 */ /* 0x000fea000383ffff */
.L_x_46:
[----:B------:R-:W-:-:S07]  /*b260*/  MOV R0, UR5 ;  /* 0x0000000500007c02 */ /* 0x000fce0008000f00 */
.L_x_181:
[----:B-1----:R1:W2:Y:S02]  /*b270*/  SYNCS.PHASECHK.TRANS64.TRYWAIT P0, [R0+URZ+0xa0], R2 ;  /* 0x0000a002000075a7 */ /* 0x0022a400080011ff */
[----:B--2---:R-:W-:Y:S05]  /*b280*/  @!P0 NANOSLEEP.SYNCS 0x989680 ;  /* 0x009896800000895d */ /* 0x004fea0003900000 */
[----:B------:R-:W2:Y:S02]  /*b290*/  @!P0 SYNCS.PHASECHK.TRANS64 P0, [R0+URZ+0xa0], R2 ;  /* 0x0000a002000085a7 */ /* 0x000ea400080010ff */
[----:B--2---:R-:W-:Y:S05]  /*b2a0*/  @!P0 BRA `(.L_x_181) ;  /* 0xfffffffc00f08947 */ /* 0x004fea000383ffff */
[----:B------:R-:W-:Y:S05]  /*b2b0*/  BRA `(.L_x_45) ;  /* 0xffffff7400ac7947 */ /* 0x000fea000383ffff */
.L_x_53:
[----:B-1----:R1:W2:Y:S02]  /*b2c0*/  SYNCS.PHASECHK.TRANS64.TRYWAIT P1, [R0+URZ+0x90], R2 ;  /* 0x00009002000075a7 */ /* 0x0022a400080211ff */
[----:B--2---:R-:W-:Y:S05]  /*b2d0*/  @!P1 NANOSLEEP.SYNCS 0x989680 ;  /* 0x009896800000995d */ /* 0x004fea0003900000 */
[----:B------:R-:W2:Y:S02]  /*b2e0*/  @!P1 SYNCS.PHASECHK.TRANS64 P1, [R0+URZ+0x90], R2 ;  /* 0x00009002000095a7 */ /* 0x000ea400080210ff */
[----:B--2---:R-:W-:Y:S05]  /*b2f0*/  @!P1 BRA `(.L_x_53) ;  /* 0xfffffffc00f09947 */ /* 0x004fea000383ffff */
[----:B------:R-:W-:Y:S05]  /*b300*/  BRA `(.L_x_182) ;  /* 0xffffff7c001c7947 */ /* 0x000fea000383ffff */
.L_x_54:
[----:B------:R-:W-:-:S07]  /*b310*/  MOV R2, UR7 ;  /* 0x0000000700027c02 */ /* 0x000fce0008000f00 */
.L_x_183:
[----:B-1----:R1:W2:Y:S02]  /*b320*/  SYNCS.PHASECHK.TRANS64.TRYWAIT P0, [R2+URZ+0xd0], R0 ;  /* 0x0000d000020075a7 */ /* 0x0022a400080011ff */
[----:B--2---:R-:W-:Y:S05]  /*b330*/  @!P0 NANOSLEEP.SYNCS 0x989680 ;  /* 0x009896800000895d */ /* 0x004fea0003900000 */
[----:B------:R-:W2:Y:S02]  /*b340*/  @!P0 SYNCS.PHASECHK.TRANS64 P0, [R2+URZ+0xd0], R0 ;  /* 0x0000d000020085a7 */ /* 0x000ea400080010ff */
[----:B--2---:R-:W-:Y:S05]  /*b350*/  @!P0 BRA `(.L_x_183) ;  /* 0xfffffffc00f08947 */ /* 0x004fea000383ffff */
[----:B------:R-:W-:Y:S05]  /*b360*/  BRA `(.L_x_184) ;  /* 0xffffff7c006c7947 */ /* 0x000fea000383ffff */
.L_x_57:
[----:B------:R-:W-:Y:S07]  /*b370*/  MOV R0, UR6 ;  /* 0x0000000600007c02 */ /* 0x000fee0008000f00 */
.L_x_185:
[----:B-1----:R1:W2:Y:S02]  /*b380*/  SYNCS.PHASECHK.TRANS64.TRYWAIT P0, [R0+URZ], R2 ;  /* 0x00000002000075a7 */ /* 0x0022a400080011ff */
[----:B--2---:R-:W-:Y:S05]  /*b390*/  @!P0 NANOSLEEP.SYNCS 0x989680 ;  /* 0x009896800000895d */ /* 0x004fea0003900000 */
[----:B------:R-:W2:Y:S02]  /*b3a0*/  @!P0 SYNCS.PHASECHK.TRANS64 P0, [R0+URZ], R2 ;  /* 0x00000002000085a7 */ /* 0x000ea400080010ff */
[----:B--2---:R-:W-:Y:S05]  /*b3b0*/  @!P0 BRA `(.L_x_185) ;  /* 0xfffffffc00f08947 */ /* 0x004fea000383ffff */
[----:B------:R-:W-:Y:S05]  /*b3c0*/  BRA `(.L_x_56) ;  /* 0xffffff7c00887947 */ /* 0x000fea000383ffff */
.L_x_60:
[----:B------:R-:W-:-:S07]  /*b3d0*/  MOV R0, UR6 ;  /* 0x0000000600007c02 */ /* 0x000fce0008000f00 */
.L_x_186:
[----:B--2---:R2:W4:Y:S02]  /*b3e0*/  SYNCS.PHASECHK.TRANS64.TRYWAIT P0, [R0+URZ], R2 ;  /* 0x00000002000075a7 */ /* 0x00452400080011ff */
[----:B----4-:R-:W-:Y:S05]  /*b3f0*/  @!P0 NANOSLEEP.SYNCS 0x989680 ;  /* 0x009896800000895d */ /* 0x010fea0003900000 */
[----:B------:R-:W4:Y:S02]  /*b400*/  @!P0 SYNCS.PHASECHK.TRANS64 P0, [R0+URZ], R2 ;  /* 0x00000002000085a7 */ /* 0x000f2400080010ff */
[----:B----4-:R-:W-:Y:S05]  /*b410*/  @!P0 BRA `(.L_x_186) ;  /* 0xfffffffc00f08947 */ /* 0x010fea000383ffff */
[----:B------:R-:W-:Y:S05]  /*b420*/  BRA `(.L_x_187) ;  /* 0xffffff8000647947 */ /* 0x000fea000383ffff */
.L_x_61:
[----:B------:R-:W-:-:S07]  /*b430*/  MOV R0, UR6 ;  /* 0x0000000600007c02 */ /* 0x000fce0008000f00 */
.L_x_188:
[----:B-1----:R1:W2:Y:S02]  /*b440*/  SYNCS.PHASECHK.TRANS64.TRYWAIT P0, [R0+URZ], R3 ;  /* 0x00000003000075a7 */ /* 0x0022a400080011ff */
[----:B--2---:R-:W-:Y:S05]  /*b450*/  @!P0 NANOSLEEP.SYNCS 0x989680 ;  /* 0x009896800000895d */ /* 0x004fea0003900000 */
[----:B------:R-:W2:Y:S02]  /*b460*/  @!P0 SYNCS.PHASECHK.TRANS64 P0, [R0+URZ], R3 ;  /* 0x00000003000085a7 */ /* 0x000ea400080010ff */
[----:B--2---:R-:W-:Y:S05]  /*b470*/  @!P0 BRA `(.L_x_188) ;  /* 0xfffffffc00f08947 */ /* 0x004fea000383ffff */
[----:B------:R-:W-:Y:S05]  /*b480*/  BRA `(.L_x_189) ;  /* 0xffffff8000707947 */ /* 0x000fea000383ffff */
.L_x_62:
[----:B------:R-:W-:-:S07]  /*b490*/  MOV R0, UR6 ;  /* 0x0000000600007c02 */ /* 0x000fce0008000f00 */
.L_x_190:
[----:B-1----:R1:W2:Y:S02]  /*b4a0*/  SYNCS.PHASECHK.TRANS64.TRYWAIT P0, [R0+URZ], R3 ;  /* 0x00000003000075a7 */ /* 0x0022a400080011ff */
[----:B--2---:R-:W-:Y:S05]  /*b4b0*/  @!P0 NANOSLEEP.SYNCS 0x989680 ;  /* 0x009896800000895d */ /* 0x004fea0003900000 */
[----:B------:R-:W2:Y:S02]  /*b4c0*/  @!P0 SYNCS.PHASECHK.TRANS64 P0, [R0+URZ], R3 ;  /* 0x00000003000085a7 */ /* 0x000ea400080010ff */
[----:B--2---:R-:W-:Y:S05]  /*b4d0*/  @!P0 BRA `(.L_x_190) ;  /* 0xfffffffc00f08947 */ /* 0x004fea000383ffff */
[----:B------:R-:W-:Y:S05]  /*b4e0*/  BRA `(.L_x_191) ;  /* 0xffffff80007c7947 */ /* 0x000fea000383ffff */
.L_x_63:
[----:B-1----:R-:W-:-:S07]  /*b4f0*/  MOV R0, UR7 ;  /* 0x0000000700007c02 */ /* 0x002fce0008000f00 */
.L_x_192:
[----:B-1----:R1:W2:Y:S02]  /*b500*/  SYNCS.PHASECHK.TRANS64.TRYWAIT P0, [R0+URZ], R2 ;  /* 0x00000002000075a7 */ /* 0x0022a400080011ff */
[----:B--2---:R-:W-:Y:S05]  /*b510*/  @!P0 NANOSLEEP.SYNCS 0x989680 ;  /* 0x009896800000895d */ /* 0x004fea0003900000 */
[----:B------:R-:W2:Y:S02]  /*b520*/  @!P0 SYNCS.PHASECHK.TRANS64 P0, [R0+URZ], R2 ;  /* 0x00000002000085a7 */ /* 0x000ea400080010ff */
[----:B--2---:R-:W-:Y:S05]  /*b530*/  @!P0 BRA `(.L_x_192) ;  /* 0xfffffffc00f08947 */ /* 0x004fea000383ffff */
[----:B------:R-:W-:Y:S05]  /*b540*/  BRA `(.L_x_193) ;  /* 0xffffff8000887947 */ /* 0x000fea000383ffff */
.L_x_68:
[----:B--2---:R2:W3:Y:S02]  /*b550*/  SYNCS.PHASECHK.TRANS64.TRYWAIT P0, [R0+URZ+0x90], R2 ;  /* 0x00009002000075a7 */ /* 0x0044e400080011ff */
[----:B---3--:R-:W-:Y:S05]  /*b560*/  @!P0 NANOSLEEP.SYNCS 0x989680 ;  /* 0x009896800000895d */ /* 0x008fea0003900000 */
[----:B------:R-:W3:Y:S02]  /*b570*/  @!P0 SYNCS.PHASECHK.TRANS64 P0, [R0+URZ+0x90], R2 ;  /* 0x00009002000085a7 */ /* 0x000ee400080010ff */
[----:B---3--:R-:W-:Y:S05]  /*b580*/  @!P0 BRA `(.L_x_68) ;  /* 0xfffffffc00f08947 */ /* 0x008fea000383ffff */
[----:B------:R-:W-:Y:S05]  /*b590*/  BRA `(.L_x_194) ;  /* 0xffffff8400887947 */ /* 0x000fea000383ffff */
.L_x_71:
[----:B------:R-:W-:Y:S07]  /*b5a0*/  MOV R0, UR7 ;  /* 0x0000000700007c02 */ /* 0x000fee0008000f00 */
.L_x_195:
[----:B--2---:R2:W3:Y:S02]  /*b5b0*/  SYNCS.PHASECHK.TRANS64.TRYWAIT P0, [R0+URZ+0x88], R2 ;  /* 0x00008802000075a7 */ /* 0x0044e400080011ff */
[----:B---3--:R-:W-:Y:S05]  /*b5c0*/  @!P0 NANOSLEEP.SYNCS 0x989680 ;  /* 0x009896800000895d */ /* 0x008fea0003900000 */
[----:B------:R-:W3:Y:S02]  /*b5d0*/  @!P0 SYNCS.PHASECHK.TRANS64 P0, [R0+URZ+0x88], R2 ;  /* 0x00008802000085a7 */ /* 0x000ee400080010ff */
[----:B---3--:R-:W-:Y:S05]  /*b5e0*/  @!P0 BRA `(.L_x_195) ;  /* 0xfffffffc00f08947 */ /* 0x008fea000383ffff */
[----:B------:R-:W-:Y:S05]  /*b5f0*/  BRA `(.L_x_70) ;  /* 0xffffff8800687947 */ /* 0x000fea000383ffff */
.L_x_74:
[----:B------:R-:W-:Y:S07]  /*b600*/  MOV R0, UR7 ;  /* 0x0000000700007c02 */ /* 0x000fee0008000f00 */
.L_x_196:
[----:B-1----:R1:W2:Y:S02]  /*b610*/  SYNCS.PHASECHK.TRANS64.TRYWAIT P0, [R0+URZ+0x60], R32 ;  /* 0x00006020000075a7 */ /* 0x0022a400080011ff */
[----:B--2---:R-:W-:Y:S05]  /*b620*/  @!P0 NANOSLEEP.SYNCS 0x989680 ;  /* 0x009896800000895d */ /* 0x004fea0003900000 */
[----:B------:R-:W2:Y:S02]  /*b630*/  @!P0 SYNCS.PHASECHK.TRANS64 P0, [R0+URZ+0x60], R32 ;  /* 0x00006020000085a7 */ /* 0x000ea400080010ff */
[----:B--2---:R-:W-:Y:S05]  /*b640*/  @!P0 BRA `(.L_x_196) ;  /* 0xfffffffc00f08947 */ /* 0x004fea000383ffff */
[----:B------:R-:W-:Y:S05]  /*b650*/  BRA `(.L_x_197) ;  /* 0xffffff8800e47947 */ /* 0x000fea000383ffff */
.L_x_75:
[----:B------:R-:W-:Y:S07]  /*b660*/  MOV R0, UR7 ;  /* 0x0000000700007c02 */ /* 0x000fee0008000f00 */
.L_x_198:
[----:B-1----:R1:W2:Y:S02]  /*b670*/  SYNCS.PHASECHK.TRANS64.TRYWAIT P0, [R0+URZ+0x68], R32 ;  /* 0x00006820000075a7 */ /* 0x0022a400080011ff */
[----:B--2---:R-:W-:Y:S05]  /*b680*/  @!P0 NANOSLEEP.SYNCS 0x989680 ;  /* 0x009896800000895d */ /* 0x004fea0003900000 */
[----:B------:R-:W2:Y:S02]  /*b690*/  @!P0 SYNCS.PHASECHK.TRANS64 P0, [R0+URZ+0x68], R32 ;  /* 0x00006820000085a7 */ /* 0x000ea400080010ff */
[----:B--2---:R-:W-:Y:S05]  /*b6a0*/  @!P0 BRA `(.L_x_198) ;  /* 0xfffffffc00f08947 */ /* 0x004fea000383ffff */
[----:B------:R-:W-:Y:S05]  /*b6b0*/  BRA `(.L_x_199) ;  /* 0xffffff8c00207947 */ /* 0x000fea000383ffff */
.L_x_76:
[----:B------:R-:W-:Y:S07]  /*b6c0*/  MOV R0, UR7 ;  /* 0x0000000700007c02 */ /* 0x000fee0008000f00 */
.L_x_200:
[----:B-1----:R1:W2:Y:S02]  /*b6d0*/  SYNCS.PHASECHK.TRANS64.TRYWAIT P0, [R0+URZ+0x70], R32 ;  /* 0x00007020000075a7 */ /* 0x0022a400080011ff */
[----:B--2---:R-:W-:Y:S05]  /*b6e0*/  @!P0 NANOSLEEP.SYNCS 0x989680 ;  /* 0x009896800000895d */ /* 0x004fea0003900000 */
[----:B------:R-:W2:Y:S02]  /*b6f0*/  @!P0 SYNCS.PHASECHK.TRANS64 P0, [R0+URZ+0x70], R32 ;  /* 0x00007020000085a7 */ /* 0x000ea400080010ff */
[----:B--2---:R-:W-:Y:S05]  /*b700*/  @!P0 BRA `(.L_x_200) ;  /* 0xfffffffc00f08947 */ /* 0x004fea000383ffff */
[----:B------:R-:W-:Y:S05]  /*b710*/  BRA `(.L_x_201) ;  /* 0xffffff8c00607947 */ /* 0x000fea000383ffff */
.L_x_77:
[----:B------:R-:W-:Y:S07]  /*b720*/  MOV R0, UR7 ;  /* 0x0000000700007c02 */ /* 0x000fee0008000f00 */
.L_x_202:
[----:B-1----:R1:W2:Y:S02]  /*b730*/  SYNCS.PHASECHK.TRANS64.TRYWAIT P0, [R0+URZ+0x78], R32 ;  /* 0x00007820000075a7 */ /* 0x0022a400080011ff */
[----:B--2---:R-:W-:Y:S05]  /*b740*/  @!P0 NANOSLEEP.SYNCS 0x989680 ;  /* 0x009896800000895d */ /* 0x004fea0003900000 */
[----:B------:R-:W2:Y:S02]  /*b750*/  @!P0 SYNCS.PHASECHK.TRANS64 P0, [R0+URZ+0x78], R32 ;  /* 0x00007820000085a7 */ /* 0x000ea400080010ff */
[----:B--2---:R-:W-:Y:S05]  /*b760*/  @!P0 BRA `(.L_x_202) ;  /* 0xfffffffc00f08947 */ /* 0x004fea000383ffff */
[----:B------:R-:W-:Y:S05]  /*b770*/  BRA `(.L_x_203) ;  /* 0xffffff8c00a47947 */ /* 0x000fea000383ffff */
.L_x_78:
[----:B------:R-:W-:Y:S07]  /*b780*/  MOV R0, UR7 ;  /* 0x0000000700007c02 */ /* 0x000fee0008000f00 */
.L_x_204:
[----:B-1----:R1:W2:Y:S02]  /*b790*/  SYNCS.PHASECHK.TRANS64.TRYWAIT P0, [R0+URZ+0x60], R14 ;  /* 0x0000600e000075a7 */ /* 0x0022a400080011ff */
[----:B--2---:R-:W-:Y:S05]  /*b7a0*/  @!P0 NANOSLEEP.SYNCS 0x989680 ;  /* 0x009896800000895d */ /* 0x004fea0003900000 */
[----:B------:R-:W2:Y:S02]  /*b7b0*/  @!P0 SYNCS.PHASECHK.TRANS64 P0, [R0+URZ+0x60], R14 ;  /* 0x0000600e000085a7 */ /* 0x000ea400080010ff */
[----:B--2---:R-:W-:Y:S05]  /*b7c0*/  @!P0 BRA `(.L_x_204) ;  /* 0xfffffffc00f08947 */ /* 0x004fea000383ffff */
[----:B------:R-:W-:Y:S05]  /*b7d0*/  BRA `(.L_x_205) ;  /* 0xffffff8c00ec7947 */ /* 0x000fea000383ffff */
.L_x_79:
[----:B------:R-:W-:Y:S07]  /*b7e0*/  MOV R0, UR7 ;  /* 0x0000000700007c02 */ /* 0x000fee0008000f00 */
.L_x_206:
[----:B-1----:R1:W2:Y:S02]  /*b7f0*/  SYNCS.PHASECHK.TRANS64.TRYWAIT P0, [R0+URZ+0x68], R14 ;  /* 0x0000680e000075a7 */ /* 0x0022a400080011ff */
[----:B--2---:R-:W-:Y:S05]  /*b800*/  @!P0 NANOSLEEP.SYNCS 0x989680 ;  /* 0x009896800000895d */ /* 0x004fea0003900000 */
[----:B------:R-:W2:Y:S02]  /*b810*/  @!P0 SYNCS.PHASECHK.TRANS64 P0, [R0+URZ+0x68], R14 ;  /* 0x0000680e000085a7 */ /* 0x000ea400080010ff */
[----:B--2---:R-:W-:Y:S05]  /*b820*/  @!P0 BRA `(.L_x_206) ;  /* 0xfffffffc00f08947 */ /* 0x004fea000383ffff */
[----:B------:R-:W-:Y:S05]  /*b830*/  BRA `(.L_x_207) ;  /* 0xffffff9000307947 */ /* 0x000fea000383ffff */
.L_x_80:
[----:B------:R-:W-:Y:S07]  /*b840*/  MOV R0, UR7 ;  /* 0x0000000700007c02 */ /* 0x000fee0008000f00 */
.L_x_208:
[----:B-1----:R1:W2:Y:S02]  /*b850*/  SYNCS.PHASECHK.TRANS64.TRYWAIT P0, [R0+URZ+0x70], R14 ;  /* 0x0000700e000075a7 */ /* 0x0022a400080011ff */
[----:B--2---:R-:W-:Y:S05]  /*b860*/  @!P0 NANOSLEEP.SYNCS 0x989680 ;  /* 0x009896800000895d */ /* 0x004fea0003900000 */
[----:B------:R-:W2:Y:S02]  /*b870*/  @!P0 SYNCS.PHASECHK.TRANS64 P0, [R0+URZ+0x70], R14 ;  /* 0x0000700e000085a7 */ /* 0x000ea400080010ff */
[----:B--2---:R-:W-:Y:S05]  /*b880*/  @!P0 BRA `(.L_x_208) ;  /* 0xfffffffc00f08947 */ /* 0x004fea000383ffff */
[----:B------:R-:W-:Y:S05]  /*b890*/  BRA `(.L_x_209) ;  /* 0xffffff9000747947 */ /* 0x000fea000383ffff */
.L_x_81:
[----:B------:R-:W-:Y:S07]  /*b8a0*/  MOV R0, UR7 ;  /* 0x0000000700007c02 */ /* 0x000fee0008000f00 */
.L_x_210:
[----:B-1----:R1:W2:Y:S02]  /*b8b0*/  SYNCS.PHASECHK.TRANS64.TRYWAIT P0, [R0+URZ+0x78], R14 ;  /* 0x0000780e000075a7 */ /* 0x0022a400080011ff */
[----:B--2---:R-:W-:Y:S05]  /*b8c0*/  @!P0 NANOSLEEP.SYNCS 0x989680 ;  /* 0x009896800000895d */ /* 0x004fea0003900000 */
[----:B------:R-:W2:Y:S02]  /*b8d0*/  @!P0 SYNCS.PHASECHK.TRANS64 P0, [R0+URZ+0x78], R14 ;  /* 0x0000780e000085a7 */ /* 0x000ea400080010ff */
[----:B--2---:R-:W-:Y:S05]  /*b8e0*/  @!P0 BRA `(.L_x_210) ;  /* 0xfffffffc00f08947 */ /* 0x004fea000383ffff */
[----:B------:R-:W-:Y:S05]  /*b8f0*/  BRA `(.L_x_211) ;  /* 0xffffff9000f87947 */ /* 0x000fea000383ffff */
.L_x_83:
[----:B------:R-:W-:-:S07]  /*b900*/  MOV R0, UR7 ;  /* 0x0000000700007c02 */ /* 0x000fce0008000f00 */
.L_x_212:
[----:B-1----:R1:W3:Y:S02]  /*b910*/  SYNCS.PHASECHK.TRANS64.TRYWAIT P0, [R0+URZ+0x60], R32 ;  /* 0x00006020000075a7 */ /* 0x0022e400080011ff */
[----:B---3--:R-:W-:Y:S05]  /*b920*/  @!P0 NANOSLEEP.SYNCS 0x989680 ;  /* 0x009896800000895d */ /* 0x008fea0003900000 */
[----:B------:R-:W3:Y:S02]  /*b930*/  @!P0 SYNCS.PHASECHK.TRANS64 P0, [R0+URZ+0x60], R32 ;  /* 0x00006020000085a7 */ /* 0x000ee400080010ff */
[----:B---3--:R-:W-:Y:S05]  /*b940*/  @!P0 BRA `(.L_x_212) ;  /* 0xfffffffc00f08947 */ /* 0x008fea000383ffff */
[----:B------:R-:W-:Y:S05]  /*b950*/  BRA `(.L_x_213) ;  /* 0xffffff9400607947 */ /* 0x000fea000383ffff */
.L_x_84:
[----:B-1----:R-:W-:-:S07]  /*b960*/  MOV R0, UR7 ;  /* 0x0000000700007c02 */ /* 0x002fce0008000f00 */
.L_x_214:
[----:B-1----:R1:W3:Y:S02]  /*b970*/  SYNCS.PHASECHK.TRANS64.TRYWAIT P0, [R0+URZ+0x68], R32 ;  /* 0x00006820000075a7 */ /* 0x0022e400080011ff */
[----:B---3--:R-:W-:Y:S05]  /*b980*/  @!P0 NANOSLEEP.SYNCS 0x989680 ;  /* 0x009896800000895d */ /* 0x008fea0003900000 */
[----:B------:R-:W3:Y:S02]  /*b990*/  @!P0 SYNCS.PHASECHK.TRANS64 P0, [R0+URZ+0x68], R32 ;  /* 0x00006820000085a7 */ /* 0x000ee400080010ff */
[----:B---3--:R-:W-:Y:S05]  /*b9a0*/  @!P0 BRA `(.L_x_214) ;  /* 0xfffffffc00f08947 */ /* 0x008fea000383ffff */
[----:B------:R-:W-:Y:S05]  /*b9b0*/  BRA `(.L_x_215) ;  /* 0xffffff9400507947 */ /* 0x000fea000383ffff */
.L_x_85:
[----:B------:R-:W-:-:S07]  /*b9c0*/  MOV R2, UR7 ;  /* 0x0000000700027c02 */ /* 0x000fce0008000f00 */
.L_x_216:
[----:B-1----:R1:W3:Y:S02]  /*b9d0*/  SYNCS.PHASECHK.TRANS64.TRYWAIT P0, [R2+URZ+0x70], R32 ;  /* 0x00007020020075a7 */ /* 0x0022e400080011ff */
[----:B---3--:R-:W-:Y:S05]  /*b9e0*/  @!P0 NANOSLEEP.SYNCS 0x989680 ;  /* 0x009896800000895d */ /* 0x008fea0003900000 */
[----:B------:R-:W3:Y:S02]  /*b9f0*/  @!P0 SYNCS.PHASECHK.TRANS64 P0, [R2+URZ+0x70], R32 ;  /* 0x00007020020085a7 */ /* 0x000ee400080010ff */
[----:B---3--:R-:W-:Y:S05]  /*ba00*/  @!P0 BRA `(.L_x_216) ;  /* 0xfffffffc00f08947 */ /* 0x008fea000383ffff */
[----:B------:R-:W-:Y:S05]  /*ba10*/  BRA `(.L_x_217) ;  /* 0xffffff9400447947 */ /* 0x000fea000383ffff */
.L_x_87:
[----:B--2---:R2:W4:Y:S02]  /*ba20*/  SYNCS.PHASECHK.TRANS64.TRYWAIT P0, [R0+URZ+0x90], R2 ;  /* 0x00009002000075a7 */ /* 0x00452400080011ff */
[----:B----4-:R-:W-:Y:S05]  /*ba30*/  @!P0 NANOSLEEP.SYNCS 0x989680 ;  /* 0x009896800000895d */ /* 0x010fea0003900000 */
[----:B------:R-:W4:Y:S02]  /*ba40*/  @!P0 SYNCS.PHASECHK.TRANS64 P0, [R0+URZ+0x90], R2 ;  /* 0x00009002000085a7 */ /* 0x000f2400080010ff */
[----:B----4-:R-:W-:Y:S05]  /*ba50*/  @!P0 BRA `(.L_x_87) ;  /* 0xfffffffc00f08947 */ /* 0x010fea000383ffff */
[----:B------:R-:W-:Y:S05]  /*ba60*/  BRA `(.L_x_218) ;  /* 0xffffff9800187947 */ /* 0x000fea000383ffff */
.L_x_98:
[----:B-1----:R-:W-:Y:S04]  /*ba70*/  MOV R0, UR48 ;  /* 0x0000003000007c02 */ /* 0x002fe80008000f00 */
[----:B------:R1:W3:Y:S03]  /*ba80*/  SYNCS.PHASECHK.TRANS64.TRYWAIT P1, [R0+URZ+0x40], R3 ;  /* 0x00004003000075a7 */ /* 0x0002e600080211ff */
[----:B---3--:R-:W-:Y:S05]  /*ba90*/  @!P1 NANOSLEEP.SYNCS 0x989680 ;  /* 0x009896800000995d */ /* 0x008fea0003900000 */
[----:B------:R-:W3:Y:S02]  /*baa0*/  @!P1 SYNCS.PHASECHK.TRANS64 P1, [R0+URZ+0x40], R3 ;  /* 0x00004003000095a7 */ /* 0x000ee400080210ff */
[----:B---3--:R-:W-:Y:S05]  /*bab0*/  @!P1 BRA `(.L_x_98) ;  /* 0xfffffffc00ec9947 */ /* 0x008fea000383ffff */
[----:B------:R-:W-:Y:S05]  /*bac0*/  BRA `(.L_x_97) ;  /* 0xffffffa4004c7947 */ /* 0x000fea000383ffff */
.L_x_100:
[----:B-1----:R1:W2:Y:S02]  /*bad0*/  SYNCS.PHASECHK.TRANS64.TRYWAIT P0, [R83+URZ+0xb0], R2 ;  /* 0x0000b002530075a7 */ /* 0x0022a400080011ff */
[----:B--2---:R-:W-:Y:S05]  /*bae0*/  @!P0 NANOSLEEP.SYNCS 0x989680 ;  /* 0x009896800000895d */ /* 0x004fea0003900000 */
[----:B------:R-:W2:Y:S02]  /*baf0*/  @!P0 SYNCS.PHASECHK.TRANS64 P0, [R83+URZ+0xb0], R2 ;  /* 0x0000b002530085a7 */ /* 0x000ea400080010ff */
[----:B--2---:R-:W-:Y:S05]  /*bb00*/  @!P0 BRA `(.L_x_100) ;  /* 0xfffffffc00f08947 */ /* 0x004fea000383ffff */
[----:B------:R-:W-:Y:S05]  /*bb10*/  BRA `(.L_x_99) ;  /* 0xffffffa400787947 */ /* 0x000fea000383ffff */
.L_x_109:
[----:B-1----:R1:W2:Y:S02]  /*bb20*/  SYNCS.PHASECHK.TRANS64.TRYWAIT P0, [R2+URZ+0x40], R0 ;  /* 0x00004000020075a7 */ /* 0x0022a400080011ff */
[----:B--2---:R-:W-:Y:S05]  /*bb30*/  @!P0 NANOSLEEP.SYNCS 0x989680 ;  /* 0x009896800000895d */ /* 0x004fea0003900000 */
[----:B------:R-:W2:Y:S02]  /*bb40*/  @!P0 SYNCS.PHASECHK.TRANS64 P0, [R2+URZ+0x40], R0 ;  /* 0x00004000020085a7 */ /* 0x000ea400080010ff */
[----:B--2---:R-:W-:Y:S05]  /*bb50*/  @!P0 BRA `(.L_x_109) ;  /* 0xfffffffc00f08947 */ /* 0x004fea000383ffff */
[----:B------:R-:W-:Y:S05]  /*bb60*/  BRA `(.L_x_108) ;  /* 0xffffffac009c7947 */ /* 0x000fea000383ffff */
.L_x_117:
[----:B-1----:R1:W2:Y:S02]  /*bb70*/  SYNCS.PHASECHK.TRANS64.TRYWAIT P0, [R0+URZ+0x40], R5 ;  /* 0x00004005000075a7 */ /* 0x0022a400080011ff */
[----:B--2---:R-:W-:Y:S05]  /*bb80*/  @!P0 NANOSLEEP.SYNCS 0x989680 ;  /* 0x009896800000895d */ /* 0x004fea0003900000 */
[----:B------:R-:W2:Y:S02]  /*bb90*/  @!P0 SYNCS.PHASECHK.TRANS64 P0, [R0+URZ+0x40], R5 ;  /* 0x00004005000085a7 */ /* 0x000ea400080010ff */
[----:B--2---:R-:W-:Y:S05]  /*bba0*/  @!P0 BRA `(.L_x_117) ;  /* 0xfffffffc00f08947 */ /* 0x004fea000383ffff */
[----:B------:R-:W-:Y:S05]  /*bbb0*/  BRA `(.L_x_116) ;  /* 0xffffffb400e07947 */ /* 0x000fea000383ffff */
.L_x_125:
[----:B-1----:R1:W2:Y:S02]  /*bbc0*/  SYNCS.PHASECHK.TRANS64.TRYWAIT P0, [R0+URZ+0x40], R5 ;  /* 0x00004005000075a7 */ /* 0x0022a400080011ff */
[----:B--2---:R-:W-:Y:S05]  /*bbd0*/  @!P0 NANOSLEEP.SYNCS 0x989680 ;  /* 0x009896800000895d */ /* 0x004fea0003900000 */
[----:B------:R-:W2:Y:S02]  /*bbe0*/  @!P0 SYNCS.PHASECHK.TRANS64 P0, [R0+URZ+0x40], R5 ;  /* 0x00004005000085a7 */ /* 0x000ea400080010ff */
[----:B--2---:R-:W-:Y:S05]  /*bbf0*/  @!P0 BRA `(.L_x_125) ;  /* 0xfffffffc00f08947 */ /* 0x004fea000383ffff */
[----:B------:R-:W-:Y:S05]  /*bc00*/  BRA `(.L_x_124) ;  /* 0xffffffc000287947 */ /* 0x000fea000383ffff */
.L_x_133:
[----:B-1----:R1:W2:Y:S02]  /*bc10*/  SYNCS.PHASECHK.TRANS64.TRYWAIT P0, [R0+URZ+0x40], R5 ;  /* 0x00004005000075a7 */ /* 0x0022a400080011ff */
[----:B--2---:R-:W-:Y:S05]  /*bc20*/  @!P0 NANOSLEEP.SYNCS 0x989680 ;  /* 0x009896800000895d */ /* 0x004fea0003900000 */
[----:B------:R-:W2:Y:S02]  /*bc30*/  @!P0 SYNCS.PHASECHK.TRANS64 P0, [R0+URZ+0x40], R5 ;  /* 0x00004005000085a7 */ /* 0x000ea400080010ff */
[----:B--2---:R-:W-:Y:S05]  /*bc40*/  @!P0 BRA `(.L_x_133) ;  /* 0xfffffffc00f08947 */ /* 0x004fea000383ffff */
[----:B------:R-:W-:Y:S05]  /*bc50*/  BRA `(.L_x_132) ;  /* 0xffffffc8007c7947 */ /* 0x000fea000383ffff */
.L_x_141:
[----:B-1----:R1:W2:Y:S02]  /*bc60*/  SYNCS.PHASECHK.TRANS64.TRYWAIT P0, [R0+URZ+0x40], R5 ;  /* 0x00004005000075a7 */ /* 0x0022a400080011ff */
[----:B--2---:R-:W-:Y:S05]  /*bc70*/  @!P0 NANOSLEEP.SYNCS 0x989680 ;  /* 0x009896800000895d */ /* 0x004fea0003900000 */
[----:B------:R-:W2:Y:S02]  /*bc80*/  @!P0 SYNCS.PHASECHK.TRANS64 P0, [R0+URZ+0x40], R5 ;  /* 0x00004005000085a7 */ /* 0x000ea400080010ff */
[----:B--2---:R-:W-:Y:S05]  /*bc90*/  @!P0 BRA `(.L_x_141) ;  /* 0xfffffffc00f08947 */ /* 0x004fea000383ffff */
[----:B------:R-:W-:Y:S05]  /*bca0*/  BRA `(.L_x_140) ;  /* 0xffffffd000e07947 */ /* 0x000fea000383ffff */
.L_x_149:
[----:B-1----:R1:W2:Y:S02]  /*bcb0*/  SYNCS.PHASECHK.TRANS64.TRYWAIT P0, [R0+URZ+0x40], R5 ;  /* 0x00004005000075a7 */ /* 0x0022a400080011ff */
[----:B--2---:R-:W-:Y:S05]  /*bcc0*/  @!P0 NANOSLEEP.SYNCS 0x989680 ;  /* 0x009896800000895d */ /* 0x004fea0003900000 */
[----:B------:R-:W2:Y:S02]  /*bcd0*/  @!P0 SYNCS.PHASECHK.TRANS64 P0, [R0+URZ+0x40], R5 ;  /* 0x00004005000085a7 */ /* 0x000ea400080010ff */
[----:B--2---:R-:W-:Y:S05]  /*bce0*/  @!P0 BRA `(.L_x_149) ;  /* 0xfffffffc00f08947 */ /* 0x004fea000383ffff */
[----:B------:R-:W-:Y:S05]  /*bcf0*/  BRA `(.L_x_148) ;  /* 0xffffffdc00387947 */ /* 0x000fea000383ffff */
.L_x_157:
[----:B--2---:R2:W3:Y:S02]  /*bd00*/  SYNCS.PHASECHK.TRANS64.TRYWAIT P0, [R0+URZ+0x40], R91 ;  /* 0x0000405b000075a7 */ /* 0x0044e400080011ff */
[----:B---3--:R-:W-:Y:S05]  /*bd10*/  @!P0 NANOSLEEP.SYNCS 0x989680 ;  /* 0x009896800000895d */ /* 0x008fea0003900000 */
[----:B------:R-:W3:Y:S02]  /*bd20*/  @!P0 SYNCS.PHASECHK.TRANS64 P0, [R0+URZ+0x40], R91 ;  /* 0x0000405b000085a7 */ /* 0x000ee400080010ff */
[----:B---3--:R-:W-:Y:S05]  /*bd30*/  @!P0 BRA `(.L_x_157) ;  /* 0xfffffffc00f08947 */ /* 0x008fea000383ffff */
[----:B------:R-:W-:Y:S05]  /*bd40*/  BRA `(.L_x_156) ;  /* 0xffffffe400907947 */ /* 0x000fea000383ffff */
        .weak           $__internal_0_$__cuda_sm10x_tcgen05_guardrail_trap_col_being_dealloced_not_returned_by_alloc
        .type           $__internal_0_$__cuda_sm10x_tcgen05_guardrail_trap_col_being_dealloced_not_returned_by_alloc,@function
        .size           $__internal_0_$__cuda_sm10x_tcgen05_guardrail_trap_col_being_dealloced_not_returned_by_alloc,($__internal_1_$__cuda_sm10x_tcgen05_guardrail_trap_phase_invalid_during_alloc - $__internal_0_$__cuda_sm10x_tcgen05_guardrail_trap_col_being_dealloced_not_returned_by_alloc)
$__internal_0_$__cuda_sm10x_tcgen05_guardrail_trap_col_being_dealloced_not_returned_by_alloc:
[----:B------:R-:W-:Y:S05]  /*bd50*/  BPT.TRAP 0x1 ;  /* 0x000000040000795c */ /* 0x000fea0000300000 */
[----:B------:R-:W-:-:S04]  /*bd60*/  HFMA2 R3, -RZ, RZ, 0, 0 ;  /* 0x00000000ff037431 */ /* 0x000fc800000001ff */
[----:B------:R-:W-:Y:S05]  /*bd70*/  RET.REL.NODEC R2 `(_ZN7cutlass13device_kernelINS_4gemm6kernel13GemmUniversalIN4cute5tupleIJiiiiEEENS1_10collective13CollectiveMmaINS1_35MainloopSm100TmaUmmaWarpSpecializedILi4ELi2ELi4ENS5_IJNS4_1CILi1EEESB_SB_EEEEENS5_IJNSA_ILi64EEENSA_ILi256EEENSA_ILi32EEEEEENS_10tfloat32_tENS5_IJlSB_lEEESI_SJ_NS4_8TiledMMAINS4_8MMA_AtomIJNS4_17SM100_MMA_TF32_SSISI_SI_fLi64ELi256ELNS4_4UMMA5MajorE0ELSO_0ELNSN_7ScaleInE0ELSP_0EEEEEENS4_6LayoutISC_NS5_IJNSA_ILi0EEEST_ST_EEEEENS5_IJNS4_10UnderscoreESW_SW_EEEEENS4_13SM90_TMA_LOADENS4_14ComposedLayoutINS4_7SwizzleILi3ELi4ELi3EEENS4_18smem_ptr_flag_bitsILi32EEENSS_INS5_IJNSA_ILi8EEESG_EEENS5_IJSG_SB_EEEEEEEvNS4_8identityESZ_S19_vS1A_EENS_8epilogue10collective18CollectiveEpilogueINS1C_23Sm100TmaWarpSpecializedILi4ELi2ELi16ELb1ELb0EEEJSH_NS5_IJNSS_ISE_SB_EENSS_ISG_SB_EEEEESI_SJ_SI_SJ_NS1C_6fusion15FusionCallbacksIS1G_NS1K_17LinearCombinationISI_fSI_fLNS_15FloatRoundStyleE2EEESH_S1J_JEEENS4_5SM1004TMEM4LOAD26SM100_TMEM_LOAD_16dp128b8xESZ_S19_NS4_17SM75_U32x4_LDSM_NENS4_14SM90_TMA_STOREES19_NS4_17SM90_U32x4_STSM_NENS4_39AutoVectorizingCopyWithAssumedAlignmentILi128EEEEEEvvEEEEvNT_6ParamsE) ;  /* 0xffffff4002a07950 */ /* 0x000fea0003c3ffff */
        .weak           $__internal_1_$__cuda_sm10x_tcgen05_guardrail_trap_phase_invalid_during_alloc
        .type           $__internal_1_$__cuda_sm10x_tcgen05_guardrail_trap_phase_invalid_during_alloc,@function
        .size           $__internal_1_$__cuda_sm10x_tcgen05_guardrail_trap_phase_invalid_during_alloc,($__internal_2_$__cuda_sm10x_tcgen05_guardrail_trap_unallocated_columns_being_dealloced - $__internal_1_$__cuda_sm10x_tcgen05_guardrail_trap_phase_invalid_during_alloc)
$__internal_1_$__cuda_sm10x_tcgen05_guardrail_trap_phase_invalid_during_alloc:
[----:B------:R-:W-:Y:S05]  /*bd80*/  BPT.TRAP 0x1 ;  /* 0x000000040000795c */ /* 0x000fea0000300000 */
[----:B------:R-:W-:-:S04]  /*bd90*/  MOV R3, 0x0 ;  /* 0x0000000000037802 */ /* 0x000fc80000000f00 */
[----:B------:R-:W-:Y:S05]  /*bda0*/  RET.REL.NODEC R2 `(_ZN7cutlass13device_kernelINS_4gemm6kernel13GemmUniversalIN4cute5tupleIJiiiiEEENS1_10collective13CollectiveMmaINS1_35MainloopSm100TmaUmmaWarpSpecializedILi4ELi2ELi4ENS5_IJNS4_1CILi1EEESB_SB_EEEEENS5_IJNSA_ILi64EEENSA_ILi256EEENSA_ILi32EEEEEENS_10tfloat32_tENS5_IJlSB_lEEESI_SJ_NS4_8TiledMMAINS4_8MMA_AtomIJNS4_17SM100_MMA_TF32_SSISI_SI_fLi64ELi256ELNS4_4UMMA5MajorE0ELSO_0ELNSN_7ScaleInE0ELSP_0EEEEEENS4_6LayoutISC_NS5_IJNSA_ILi0EEEST_ST_EEEEENS5_IJNS4_10UnderscoreESW_SW_EEEEENS4_13SM90_TMA_LOADENS4_14ComposedLayoutINS4_7SwizzleILi3ELi4ELi3EEENS4_18smem_ptr_flag_bitsILi32EEENSS_INS5_IJNSA_ILi8EEESG_EEENS5_IJSG_SB_EEEEEEEvNS4_8identityESZ_S19_vS1A_EENS_8epilogue10collective18CollectiveEpilogueINS1C_23Sm100TmaWarpSpecializedILi4ELi2ELi16ELb1ELb0EEEJSH_NS5_IJNSS_ISE_SB_EENSS_ISG_SB_EEEEESI_SJ_SI_SJ_NS1C_6fusion15FusionCallbacksIS1G_NS1K_17LinearCombinationISI_fSI_fLNS_15FloatRoundStyleE2EEESH_S1J_JEEENS4_5SM1004TMEM4LOAD26SM100_TMEM_LOAD_16dp128b8xESZ_S19_NS4_17SM75_U32x4_LDSM_NENS4_14SM90_TMA_STOREES19_NS4_17SM90_U32x4_STSM_NENS4_39AutoVectorizingCopyWithAssumedAlignmentILi128EEEEEEvvEEEEvNT_6ParamsE) ;  /* 0xffffff4002947950 */ /* 0x000fea0003c3ffff */
        .weak           $__internal_2_$__cuda_sm10x_tcgen05_guardrail_trap_unallocated_columns_being_dealloced
        .type           $__internal_2_$__cuda_sm10x_tcgen05_guardrail_trap_unallocated_columns_being_dealloced,@function
        .size           $__internal_2_$__cuda_sm10x_tcgen05_guardrail_trap_unallocated_columns_being_dealloced,(.L_x_220 - $__internal_2_$__cuda_sm10x_tcgen05_guardrail_trap_unallocated_columns_being_dealloced)
$__internal_2_$__cuda_sm10x_tcgen05_guardrail_trap_unallocated_columns_being_dealloced:
[----:B------:R-:W-:Y:S05]  /*bdb0*/  BPT.TRAP 0x1 ;  /* 0x000000040000795c */ /* 0x000fea0000300000 */
[----:B------:R-:W-:-:S04]  /*bdc0*/  HFMA2 R3, -RZ, RZ, 0, 0 ;  /* 0x00000000ff037431 */ /* 0x000fc800000001ff */
[----:B------:R-:W-:Y:S05]  /*bdd0*/  RET.REL.NODEC R2 `(_ZN7cutlass13device_kernelINS_4gemm6kernel13GemmUniversalIN4cute5tupleIJiiiiEEENS1_10collective13CollectiveMmaINS1_35MainloopSm100TmaUmmaWarpSpecializedILi4ELi2ELi4ENS5_IJNS4_1CILi1EEESB_SB_EEEEENS5_IJNSA_ILi64EEENSA_ILi256EEENSA_ILi32EEEEEENS_10tfloat32_tENS5_IJlSB_lEEESI_SJ_NS4_8TiledMMAINS4_8MMA_AtomIJNS4_17SM100_MMA_TF32_SSISI_SI_fLi64ELi256ELNS4_4UMMA5MajorE0ELSO_0ELNSN_7ScaleInE0ELSP_0EEEEEENS4_6LayoutISC_NS5_IJNSA_ILi0EEEST_ST_EEEEENS5_IJNS4_10UnderscoreESW_SW_EEEEENS4_13SM90_TMA_LOADENS4_14ComposedLayoutINS4_7SwizzleILi3ELi4ELi3EEENS4_18smem_ptr_flag_bitsILi32EEENSS_INS5_IJNSA_ILi8EEESG_EEENS5_IJSG_SB_EEEEEEEvNS4_8identityESZ_S19_vS1A_EENS_8epilogue10collective18CollectiveEpilogueINS1C_23Sm100TmaWarpSpecializedILi4ELi2ELi16ELb1ELb0EEEJSH_NS5_IJNSS_ISE_SB_EENSS_ISG_SB_EEEEESI_SJ_SI_SJ_NS1C_6fusion15FusionCallbacksIS1G_NS1K_17LinearCombinationISI_fSI_fLNS_15FloatRoundStyleE2EEESH_S1J_JEEENS4_5SM1004TMEM4LOAD26SM100_TMEM_LOAD_16dp128b8xESZ_S19_NS4_17SM75_U32x4_LDSM_NENS4_14SM90_TMA_STOREES19_NS4_17SM90_U32x4_STSM_NENS4_39AutoVectorizingCopyWithAssumedAlignmentILi128EEEEEEvvEEEEvNT_6ParamsE) ;  /* 0xffffff4002887950 */ /* 0x000fea0003c3ffff */
.L_x_219:
[----:B------:R-:W-:-:S00]  /*bde0*/  BRA `(.L_x_219) ;  /* 0xfffffffc00fc7947 */ /* 0x000fc0000383ffff */
[----:B------:R-:W-:-:S00]  /*bdf0*/  NOP ;  /* 0x0000000000007918 */ /* 0x000fc00000000000 */
        /* <DEDUP_REMOVED lines=8> */
.L_x_220:


//--------------------- .nv.global.init           --------------------------
	.section	.nv.global.init,"aw",@progbits
.nv.global.init:
	.type		$str$27,@object
	.size		$str$27,($str$28 - $str$27)
$str$27:
        /*0000*/ 	.byte	0x28, 0x61, 0x64, 0x64, 0x72, 0x65, 0x73, 0x73, 0x20, 0x26, 0x20, 0x6d, 0x61, 0x73, 0x6b, 0x29
        /*0010*/ 	.byte	0x20, 0x3d, 0x3d, 0x20, 0x30, 0x00
	.type		$str$28,@object
	.size		$str$28,($str$26 - $str$28)
$str$28:
        /*0016*/ 	.byte	0x2f, 0x74, 0x6d, 0x70, 0x2f, 0x63, 0x75, 0x74, 0x6c, 0x61, 0x73, 0x73, 0x5f, 0x73, 0x77, 0x65
        /*0026*/ 	.byte	0x65, 0x70, 0x5f, 0x73, 0x72, 0x63, 0x2f, 0x69, 0x6e, 0x63, 0x6c, 0x75, 0x64, 0x65, 0x2f, 0x63
        /*0036*/ 	.byte	0x75, 0x74, 0x65, 0x2f, 0x70, 0x6f, 0x69, 0x6e, 0x74, 0x65, 0x72, 0x5f, 0x66, 0x6c, 0x61, 0x67
        /*0046*/ 	.byte	0x67, 0x65, 0x64, 0x2e, 0x68, 0x70, 0x70, 0x00
	.type		$str$26,@object
	.size		$str$26,($str$25 - $str$26)
$str$26:
        /*004e*/ 	.byte	0x2f, 0x74, 0x6d, 0x70, 0x2f, 0x63, 0x75, 0x74, 0x6c, 0x61, 0x73, 0x73, 0x5f, 0x73, 0x77, 0x65
        /*005e*/ 	.byte	0x65, 0x70, 0x5f, 0x73, 0x72, 0x63, 0x2f, 0x69, 0x6e, 0x63, 0x6c, 0x75, 0x64, 0x65, 0x2f, 0x63
        /*006e*/ 	.byte	0x75, 0x74, 0x65, 0x2f, 0x61, 0x74, 0x6f, 0x6d, 0x2f, 0x63, 0x6f, 0x70, 0x79, 0x5f, 0x74, 0x72
        /*007e*/ 	.byte	0x61, 0x69, 0x74, 0x73, 0x5f, 0x73, 0x6d, 0x31, 0x30, 0x30, 0x2e, 0x68, 0x70, 0x70, 0x00
	.type		$str$25,@object
	.size		$str$25,(__unnamed_1 - $str$25)
$str$25:
        /*008d*/ 	.byte	0x28, 0x28, 0x75, 0x69, 0x6e, 0x74, 0x33, 0x32, 0x5f, 0x74, 0x28, 0x74, 0x68, 0x72, 0x65, 0x61
        /*009d*/ 	.byte	0x64, 0x49, 0x64, 0x78, 0x2e, 0x78, 0x29, 0x20, 0x2f, 0x20, 0x33, 0x32, 0x29, 0x20, 0x25, 0x20
        /*00ad*/ 	.byte	0x34, 0x29, 0x20, 0x3d, 0x3d, 0x20, 0x28, 0x28, 0x28, 0x74, 0x6d, 0x65, 0x6d, 0x5f, 0x61, 0x64
        /*00bd*/ 	.byte	0x64, 0x72, 0x20, 0x3e, 0x3e, 0x20, 0x31, 0x36, 0x29, 0x20, 0x2f, 0x20, 0x33, 0x32, 0x29, 0x20
        /*00cd*/ 	.byte	0x25, 0x20, 0x34, 0x29, 0x00
	.type		__unnamed_1,@object
	.size		__unnamed_1,(__unnamed_2 - __unnamed_1)
__unnamed_1:
        /*00d2*/ 	.byte	0x61, 0x75, 0x74, 0x6f, 0x20, 0x63, 0x75, 0x74, 0x65, 0x3a, 0x3a, 0x61, 0x73, 0x5f, 0x70, 0x6f
        /* <DEDUP_REMOVED lines=24> */
        /*0262*/ 	.byte	0x30, 0x34, 0x38, 0x3e, 0x3e, 0x3e, 0x3e, 0x5d, 0x00
	.type		__unnamed_2,@object
	.size		__unnamed_2,(.L_2 - __unnamed_2)
__unnamed_2:
        /* <DEDUP_REMOVED lines=45> */
        /*053b*/ 	.byte	0x3e, 0x3e, 0x3e, 0x5d, 0x00
.L_2:


//--------------------- .nv.shared._ZN7cutlass13device_kernelINS_4gemm6kernel13GemmUniversalIN4cute5tupleIJiiiiEEENS1_10collective13CollectiveMmaINS1_35MainloopSm100TmaUmmaWarpSpecializedILi4ELi2ELi4ENS5_IJNS4_1CILi1EEESB_SB_EEEEENS5_IJNSA_ILi64EEENSA_ILi256EEENSA_ILi32EEEEEENS_10tfloat32_tENS5_IJlSB_lEEESI_SJ_NS4_8TiledMMAINS4_8MMA_AtomIJNS4_17SM100_MMA_TF32_SSISI_SI_fLi64ELi256ELNS4_4UMMA5MajorE0ELSO_0ELNSN_7ScaleInE0ELSP_0EEEEEENS4_6LayoutISC_NS5_IJNSA_ILi0EEEST_ST_EEEEENS5_IJNS4_10UnderscoreESW_SW_EEEEENS4_13SM90_TMA_LOADENS4_14ComposedLayoutINS4_7SwizzleILi3ELi4ELi3EEENS4_18smem_ptr_flag_bitsILi32EEENSS_INS5_IJNSA_ILi8EEESG_EEENS5_IJSG_SB_EEEEEEEvNS4_8identityESZ_S19_vS1A_EENS_8epilogue10collective18CollectiveEpilogueINS1C_23Sm100TmaWarpSpecializedILi4ELi2ELi16ELb1ELb0EEEJSH_NS5_IJNSS_ISE_SB_EENSS_ISG_SB_EEEEESI_SJ_SI_SJ_NS1C_6fusion15FusionCallbacksIS1G_NS1K_17LinearCombinationISI_fSI_fLNS_15FloatRoundStyleE2EEESH_S1J_JEEENS4_5SM1004TMEM4LOAD26SM100_TMEM_LOAD_16dp128b8xESZ_S19_NS4_17SM75_U32x4_LDSM_NENS4_14SM90_TMA_STOREES19_NS4_17SM90_U32x4_STSM_NENS4_39AutoVectorizingCopyWithAssumedAlignmentILi128EEEEEEvvEEEEvNT_6ParamsE --------------------------
	.section	.nv.shared._ZN7cutlass13device_kernelINS_4gemm6kernel13GemmUniversalIN4cute5tupleIJiiiiEEENS1_10collective13CollectiveMmaINS1_35MainloopSm100TmaUmmaWarpSpecializedILi4ELi2ELi4ENS5_IJNS4_1CILi1EEESB_SB_EEEEENS5_IJNSA_ILi64EEENSA_ILi256EEENSA_ILi32EEEEEENS_10tfloat32_tENS5_IJlSB_lEEESI_SJ_NS4_8TiledMMAINS4_8MMA_AtomIJNS4_17SM100_MMA_TF32_SSISI_SI_fLi64ELi256ELNS4_4UMMA5MajorE0ELSO_0ELNSN_7ScaleInE0ELSP_0EEEEEENS4_6LayoutISC_NS5_IJNSA_ILi0EEEST_ST_EEEEENS5_IJNS4_10UnderscoreESW_SW_EEEEENS4_13SM90_TMA_LOADENS4_14ComposedLayoutINS4_7SwizzleILi3ELi4ELi3EEENS4_18smem_ptr_flag_bitsILi32EEENSS_INS5_IJNSA_ILi8EEESG_EEENS5_IJSG_SB_EEEEEEEvNS4_8identityESZ_S19_vS1A_EENS_8epilogue10collective18CollectiveEpilogueINS1C_23Sm100TmaWarpSpecializedILi4ELi2ELi16ELb1ELb0EEEJSH_NS5_IJNSS_ISE_SB_EENSS_ISG_SB_EEEEESI_SJ_SI_SJ_NS1C_6fusion15FusionCallbacksIS1G_NS1K_17LinearCombinationISI_fSI_fLNS_15FloatRoundStyleE2EEESH_S1J_JEEENS4_5SM1004TMEM4LOAD26SM100_TMEM_LOAD_16dp128b8xESZ_S19_NS4_17SM75_U32x4_LDSM_NENS4_14SM90_TMA_STOREES19_NS4_17SM90_U32x4_STSM_NENS4_39AutoVectorizingCopyWithAssumedAlignmentILi128EEEEEEvvEEEEvNT_6ParamsE,"aw",@nobits
	.sectionflags	@""
	.align	16
	.zero		1024


//--------------------- .nv.shared.reserved.0     --------------------------
	.section	.nv.shared.reserved.0,"aw",@nobits
	.weak		__nv_reservedSMEM_offset_0_alias
	.size		__nv_reservedSMEM_offset_0_alias, 0, 64
	.other		__nv_reservedSMEM_offset_0_alias,@"STO_CUDA_RESERVED_SHARED STV_DEFAULT"
__nv_reservedSMEM_offset_0_alias:
	.zero		0
.nv.shared.reserved.0:
	.zero		64
	.weak		__nv_reservedSMEM_tcgen05_partition
	.type		__nv_reservedSMEM_tcgen05_partition,@object
	.size		__nv_reservedSMEM_tcgen05_partition,(.L_0 - __nv_reservedSMEM_tcgen05_partition)
__nv_reservedSMEM_tcgen05_partition:
	.zero		32
.L_0:


//--------------------- .nv.global                --------------------------
	.section	.nv.global,"aw",@nobits
.nv.global:
	.type		_ZN39_INTERNAL_77a491e4_4_k_cu_ee532f6b_90954cute1_E,@object
	.size		_ZN39_INTERNAL_77a491e4_4_k_cu_ee532f6b_90954cute1_E,(_ZN39_INTERNAL_77a491e4_4_k_cu_ee532f6b_90954cuda3std3__45__cpo6cbeginE - _ZN39_INTERNAL_77a491e4_4_k_cu_ee532f6b_90954cute1_E)
_ZN39_INTERNAL_77a491e4_4_k_cu_ee532f6b_90954cute1_E:
	.zero		1
	.type		_ZN39_INTERNAL_77a491e4_4_k_cu_ee532f6b_90954cuda3std3__45__cpo6cbeginE,@object
	.size		_ZN39_INTERNAL_77a491e4_4_k_cu_ee532f6b_90954cuda3std3__45__cpo6cbeginE,(_ZN39_INTERNAL_77a491e4_4_k_cu_ee532f6b_90954cuda3std3__48in_placeE - _ZN39_INTERNAL_77a491e4_4_k_cu_ee532f6b_90954cuda3std3__45__cpo6cbeginE)
_ZN39_INTERNAL_77a491e4_4_k_cu_ee532f6b_90954cuda3std3__45__cpo6cbeginE:
	.zero		1
	.type		_ZN39_INTERNAL_77a491e4_4_k_cu_ee532f6b_90954cuda3std3__48in_placeE,@object
	.size		_ZN39_INTERNAL_77a491e4_4_k_cu_ee532f6b_90954cuda3std3__48in_placeE,(_ZN39_INTERNAL_77a491e4_4_k_cu_ee532f6b_90954cuda3std6ranges3__45__cpo9iter_moveE - _ZN39_INTERNAL_77a491e4_4_k_cu_ee532f6b_90954cuda3std3__48in_placeE)
_ZN39_INTERNAL_77a491e4_4_k_cu_ee532f6b_90954cuda3std3__48in_placeE:
	.zero		1
	.type		_ZN39_INTERNAL_77a491e4_4_k_cu_ee532f6b_90954cuda3std6ranges3__45__cpo9iter_moveE,@object
	.size		_ZN39_INTERNAL_77a491e4_4_k_cu_ee532f6b_90954cuda3std6ranges3__45__cpo9iter_moveE,(_ZN39_INTERNAL_77a491e4_4_k_cu_ee532f6b_90954cuda3std3__45__cpo5beginE - _ZN39_INTERNAL_77a491e4_4_k_cu_ee532f6b_90954cuda3std6ranges3__45__cpo9iter_moveE)
_ZN39_INTERNAL_77a491e4_4_k_cu_ee532f6b_90954cuda3std6ranges3__45__cpo9iter_moveE:
	.zero		1
	.type		_ZN39_INTERNAL_77a491e4_4_k_cu_ee532f6b_90954cuda3std3__45__cpo5beginE,@object
	.size		_ZN39_INTERNAL_77a491e4_4_k_cu_ee532f6b_90954cuda3std3__45__cpo5beginE,(_ZN39_INTERNAL_77a491e4_4_k_cu_ee532f6b_90954cuda3std3__441_GLOBAL__N__77a491e4_4_k_cu_ee532f6b_90956ignoreE - _ZN39_INTERNAL_77a491e4_4_k_cu_ee532f6b_90954cuda3std3__45__cpo5beginE)
_ZN39_INTERNAL_77a491e4_4_k_cu_ee532f6b_90954cuda3std3__45__cpo5beginE:
	.zero		1
	.type		_ZN39_INTERNAL_77a491e4_4_k_cu_ee532f6b_90954cuda3std3__441_GLOBAL__N__77a491e4_4_k_cu_ee532f6b_90956ignoreE,@object
	.size		_ZN39_INTERNAL_77a491e4_4_k_cu_ee532f6b_90954cuda3std3__441_GLOBAL__N__77a491e4_4_k_cu_ee532f6b_90956ignoreE,(_ZN39_INTERNAL_77a491e4_4_k_cu_ee532f6b_90954cute7productE - _ZN39_INTERNAL_77a491e4_4_k_cu_ee532f6b_90954cuda3std3__441_GLOBAL__N__77a491e4_4_k_cu_ee532f6b_90956ignoreE)
_ZN39_INTERNAL_77a491e4_4_k_cu_ee532f6b_90954cuda3std3__441_GLOBAL__N__77a491e4_4_k_cu_ee532f6b_90956ignoreE:
	.zero		1
	.type		_ZN39_INTERNAL_77a491e4_4_k_cu_ee532f6b_90954cute7productE,@object
	.size		_ZN39_INTERNAL_77a491e4_4_k_cu_ee532f6b_90954cute7productE,(_ZN39_INTERNAL_77a491e4_4_k_cu_ee532f6b_90954cuda3std3__45__cpo3endE - _ZN39_INTERNAL_77a491e4_4_k_cu_ee532f6b_90954cute7productE)
_ZN39_INTERNAL_77a491e4_4_k_cu_ee532f6b_90954cute7productE:
	.zero		1
	.type		_ZN39_INTERNAL_77a491e4_4_k_cu_ee532f6b_90954cuda3std3__45__cpo3endE,@object
	.size		_ZN39_INTERNAL_77a491e4_4_k_cu_ee532f6b_90954cuda3std3__45__cpo3endE,(_ZN39_INTERNAL_77a491e4_4_k_cu_ee532f6b_90954cuda3std3__419piecewise_constructE - _ZN39_INTERNAL_77a491e4_4_k_cu_ee532f6b_90954cuda3std3__45__cpo3endE)
_ZN39_INTERNAL_77a491e4_4_k_cu_ee532f6b_90954cuda3std3__45__cpo3endE:
	.zero		1
	.type		_ZN39_INTERNAL_77a491e4_4_k_cu_ee532f6b_90954cuda3std3__419piecewise_constructE,@object
	.size		_ZN39_INTERNAL_77a491e4_4_k_cu_ee532f6b_90954cuda3std3__419piecewise_constructE,(_ZN39_INTERNAL_77a491e4_4_k_cu_ee532f6b_90954cuda3std3__45__cpo4cendE - _ZN39_INTERNAL_77a491e4_4_k_cu_ee532f6b_90954cuda3std3__419piecewise_constructE)
_ZN39_INTERNAL_77a491e4_4_k_cu_ee532f6b_90954cuda3std3__419piecewise_constructE:
	.zero		1
	.type		_ZN39_INTERNAL_77a491e4_4_k_cu_ee532f6b_90954cuda3std3__45__cpo4cendE,@object
	.size		_ZN39_INTERNAL_77a491e4_4_k_cu_ee532f6b_90954cuda3std3__45__cpo4cendE,(_ZN39_INTERNAL_77a491e4_4_k_cu_ee532f6b_90954cuda3std6ranges3__45__cpo4swapE - _ZN39_INTERNAL_77a491e4_4_k_cu_ee532f6b_90954cuda3std3__45__cpo4cendE)
_ZN39_INTERNAL_77a491e4_4_k_cu_ee532f6b_90954cuda3std3__45__cpo4cendE:
	.zero		1
	.type		_ZN39_INTERNAL_77a491e4_4_k_cu_ee532f6b_90954cuda3std6ranges3__45__cpo4swapE,@object
	.size		_ZN39_INTERNAL_77a491e4_4_k_cu_ee532f6b_90954cuda3std6ranges3__45__cpo4swapE,(.L_10 - _ZN39_INTERNAL_77a491e4_4_k_cu_ee532f6b_90954cuda3std6ranges3__45__cpo4swapE)
_ZN39_INTERNAL_77a491e4_4_k_cu_ee532f6b_90954cuda3std6ranges3__45__cpo4swapE:
	.zero		1
.L_10:


//--------------------- .nv.constant0._ZN7cutlass13device_kernelINS_4gemm6kernel13GemmUniversalIN4cute5tupleIJiiiiEEENS1_10collective13CollectiveMmaINS1_35MainloopSm100TmaUmmaWarpSpecializedILi4ELi2ELi4ENS5_IJNS4_1CILi1EEESB_SB_EEEEENS5_IJNSA_ILi64EEENSA_ILi256EEENSA_ILi32EEEEEENS_10tfloat32_tENS5_IJlSB_lEEESI_SJ_NS4_8TiledMMAINS4_8MMA_AtomIJNS4_17SM100_MMA_TF32_SSISI_SI_fLi64ELi256ELNS4_4UMMA5MajorE0ELSO_0ELNSN_7ScaleInE0ELSP_0EEEEEENS4_6LayoutISC_NS5_IJNSA_ILi0EEEST_ST_EEEEENS5_IJNS4_10UnderscoreESW_SW_EEEEENS4_13SM90_TMA_LOADENS4_14ComposedLayoutINS4_7SwizzleILi3ELi4ELi3EEENS4_18smem_ptr_flag_bitsILi32EEENSS_INS5_IJNSA_ILi8EEESG_EEENS5_IJSG_SB_EEEEEEEvNS4_8identityESZ_S19_vS1A_EENS_8epilogue10collective18CollectiveEpilogueINS1C_23Sm100TmaWarpSpecializedILi4ELi2ELi16ELb1ELb0EEEJSH_NS5_IJNSS_ISE_SB_EENSS_ISG_SB_EEEEESI_SJ_SI_SJ_NS1C_6fusion15FusionCallbacksIS1G_NS1K_17LinearCombinationISI_fSI_fLNS_15FloatRoundStyleE2EEESH_S1J_JEEENS4_5SM1004TMEM4LOAD26SM100_TMEM_LOAD_16dp128b8xESZ_S19_NS4_17SM75_U32x4_LDSM_NENS4_14SM90_TMA_STOREES19_NS4_17SM90_U32x4_STSM_NENS4_39AutoVectorizingCopyWithAssumedAlignmentILi128EEEEEEvvEEEEvNT_6ParamsE --------------------------
	.section	.nv.constant0._ZN7cutlass13device_kernelINS_4gemm6kernel13GemmUniversalIN4cute5tupleIJiiiiEEENS1_10collective13CollectiveMmaINS1_35MainloopSm100TmaUmmaWarpSpecializedILi4ELi2ELi4ENS5_IJNS4_1CILi1EEESB_SB_EEEEENS5_IJNSA_ILi64EEENSA_ILi256EEENSA_ILi32EEEEEENS_10tfloat32_tENS5_IJlSB_lEEESI_SJ_NS4_8TiledMMAINS4_8MMA_AtomIJNS4_17SM100_MMA_TF32_SSISI_SI_fLi64ELi256ELNS4_4UMMA5MajorE0ELSO_0ELNSN_7ScaleInE0ELSP_0EEEEEENS4_6LayoutISC_NS5_IJNSA_ILi0EEEST_ST_EEEEENS5_IJNS4_10UnderscoreESW_SW_EEEEENS4_13SM90_TMA_LOADENS4_14ComposedLayoutINS4_7SwizzleILi3ELi4ELi3EEENS4_18smem_ptr_flag_bitsILi32EEENSS_INS5_IJNSA_ILi8EEESG_EEENS5_IJSG_SB_EEEEEEEvNS4_8identityESZ_S19_vS1A_EENS_8epilogue10collective18CollectiveEpilogueINS1C_23Sm100TmaWarpSpecializedILi4ELi2ELi16ELb1ELb0EEEJSH_NS5_IJNSS_ISE_SB_EENSS_ISG_SB_EEEEESI_SJ_SI_SJ_NS1C_6fusion15FusionCallbacksIS1G_NS1K_17LinearCombinationISI_fSI_fLNS_15FloatRoundStyleE2EEESH_S1J_JEEENS4_5SM1004TMEM4LOAD26SM100_TMEM_LOAD_16dp128b8xESZ_S19_NS4_17SM75_U32x4_LDSM_NENS4_14SM90_TMA_STOREES19_NS4_17SM90_U32x4_STSM_NENS4_39AutoVectorizingCopyWithAssumedAlignmentILi128EEEEEEvvEEEEvNT_6ParamsE,"a",@progbits
	.sectionflags	@""
	.align	4
.nv.constant0._ZN7cutlass13device_kernelINS_4gemm6kernel13GemmUniversalIN4cute5tupleIJiiiiEEENS1_10collective13CollectiveMmaINS1_35MainloopSm100TmaUmmaWarpSpecializedILi4ELi2ELi4ENS5_IJNS4_1CILi1EEESB_SB_EEEEENS5_IJNSA_ILi64EEENSA_ILi256EEENSA_ILi32EEEEEENS_10tfloat32_tENS5_IJlSB_lEEESI_SJ_NS4_8TiledMMAINS4_8MMA_AtomIJNS4_17SM100_MMA_TF32_SSISI_SI_fLi64ELi256ELNS4_4UMMA5MajorE0ELSO_0ELNSN_7ScaleInE0ELSP_0EEEEEENS4_6LayoutISC_NS5_IJNSA_ILi0EEEST_ST_EEEEENS5_IJNS4_10UnderscoreESW_SW_EEEEENS4_13SM90_TMA_LOADENS4_14ComposedLayoutINS4_7SwizzleILi3ELi4ELi3EEENS4_18smem_ptr_flag_bitsILi32EEENSS_INS5_IJNSA_ILi8EEESG_EEENS5_IJSG_SB_EEEEEEEvNS4_8identityESZ_S19_vS1A_EENS_8epilogue10collective18CollectiveEpilogueINS1C_23Sm100TmaWarpSpecializedILi4ELi2ELi16ELb1ELb0EEEJSH_NS5_IJNSS_ISE_SB_EENSS_ISG_SB_EEEEESI_SJ_SI_SJ_NS1C_6fusion15FusionCallbacksIS1G_NS1K_17LinearCombinationISI_fSI_fLNS_15FloatRoundStyleE2EEESH_S1J_JEEENS4_5SM1004TMEM4LOAD26SM100_TMEM_LOAD_16dp128b8xESZ_S19_NS4_17SM75_U32x4_LDSM_NENS4_14SM90_TMA_STOREES19_NS4_17SM90_U32x4_STSM_NENS4_39AutoVectorizingCopyWithAssumedAlignmentILi128EEEEEEvvEEEEvNT_6ParamsE:
	.zero		2944


//--------------------- SYMBOLS --------------------------

	.type		.nv.reservedSmem.offset0,@object
	.size		.nv.reservedSmem.offset0,0x4
	.type		.nv.reservedSmem.cap,@object
	.size		.nv.reservedSmem.cap,0x4
	.type		__assertfail,@function
